	.target	sm_100a

	.elftype	@"ET_EXEC"


//--------------------- .note.nv.tkinfo           --------------------------
	.section	.note.nv.tkinfo,"",@"SHT_NOTE"
	.sectionflags	@"SHF_NOTE_NV_TKINFO"
	.tkinfo
        /*0018*/ 	.word	0x00000002
        /*0030*/ 	.string	""
        /*0030*/ 	.string	"ptxas"
        /*0030*/ 	.string	"Cuda compilation tools, release 13.0, V13.0.88"
        /*0030*/ 	.string	"Build cuda_13.0.r13.0/compiler.36424714_0"
        /*0030*/ 	.string	"-arch sm_100a -m 64 "



//--------------------- .note.nv.cuinfo           --------------------------
	.section	.note.nv.cuinfo,"",@"SHT_NOTE"
	.sectionflags	@"SHF_NOTE_NV_CUINFO"
        /*0018*/ 	.short	0x0002
        /*001a*/ 	.short	0x0064
        /*001c*/ 	.short	0x0082
	.zero		2


//--------------------- .nv.info                  --------------------------
	.section	.nv.info,"",@"SHT_CUDA_INFO"
	.align	4


	//----- nvinfo : EIATTR_REGCOUNT
	.align		4
        /*0000*/ 	.byte	0x04, 0x2f
        /*0002*/ 	.short	(.L_12 - .L_11)
	.align		4
.L_11:
        /*0004*/ 	.word	index@(_ZN7cutlass13device_kernelIN5flash22FlashAttnBwdPreprocessIN4cute5tupleIJNS3_1CILi64EEENS5_ILi256EEEEEENS_10bfloat16_tEfNS_4arch4Sm90ELb1ELb1EEEEEvNT_6ParamsE)
        /*0008*/ 	.word	0x00000077


	//----- nvinfo : EIATTR_FRAME_SIZE
	.align		4
.L_12:
        /*000c*/ 	.byte	0x04, 0x11
        /*000e*/ 	.short	(.L_14 - .L_13)
	.align		4
.L_13:
        /*0010*/ 	.word	index@(_ZN7cutlass13device_kernelIN5flash22FlashAttnBwdPreprocessIN4cute5tupleIJNS3_1CILi64EEENS5_ILi256EEEEEENS_10bfloat16_tEfNS_4arch4Sm90ELb1ELb1EEEEEvNT_6ParamsE)
        /*0014*/ 	.word	0x00000000


	//----- nvinfo : EIATTR_REGCOUNT
	.align		4
.L_14:
        /*0018*/ 	.byte	0x04, 0x2f
        /*001a*/ 	.short	(.L_16 - .L_15)
	.align		4
.L_15:
        /*001c*/ 	.word	index@(_ZN7cutlass13device_kernelIN5flash11enable_sm90INS1_16FlashAttnBwdSm90INS1_25CollectiveMainloopBwdSm90ILi2ELi1ELi1EN4cute5tupleIJNS5_1CILi1EEES8_S8_EEENS6_IJNS7_ILi64EEENS7_ILi80EEENS7_ILi256EEEEEENS_10bfloat16_tEfNS_4arch4Sm90ELb1ELb0ELb1ELb1ELb0ELb0ELb1ELb1ELi2ELi1ELi1ELi1ELb0EEENS1_24CollectiveEpilogueBwdGQAISD_fSG_Li256ELb1ELb0EEENS1_25SingleTileBwdLPTSchedulerILb1ELi80ELb0EEEEEEEEEvNT_6ParamsE)
        /*0020*/ 	.word	0x00000004


	//----- nvinfo : EIATTR_FRAME_SIZE
	.align		4
.L_16:
        /*0024*/ 	.byte	0x04, 0x11
        /*0026*/ 	.short	(.L_18 - .L_17)
	.align		4
.L_17:
        /*0028*/ 	.word	index@(_ZN7cutlass13device_kernelIN5flash11enable_sm90INS1_16FlashAttnBwdSm90INS1_25CollectiveMainloopBwdSm90ILi2ELi1ELi1EN4cute5tupleIJNS5_1CILi1EEES8_S8_EEENS6_IJNS7_ILi64EEENS7_ILi80EEENS7_ILi256EEEEEENS_10bfloat16_tEfNS_4arch4Sm90ELb1ELb0ELb1ELb1ELb0ELb0ELb1ELb1ELi2ELi1ELi1ELi1ELb0EEENS1_24CollectiveEpilogueBwdGQAISD_fSG_Li256ELb1ELb0EEENS1_25SingleTileBwdLPTSchedulerILb1ELi80ELb0EEEEEEEEEvNT_6ParamsE)
        /*002c*/ 	.word	0x00000000


	//----- nvinfo : EIATTR_REGCOUNT
	.align		4
.L_18:
        /*0030*/ 	.byte	0x04, 0x2f
        /*0032*/ 	.short	(.L_20 - .L_19)
	.align		4
.L_19:
        /*0034*/ 	.word	index@(_ZN7cutlass13device_kernelIN5flash32FlashAttnBwdPostprocessConvertdQIN4cute5tupleIJNS3_1CILi64EEENS5_ILi256EEEEEENS_10bfloat16_tEfNS_4arch4Sm90ELi256ENS3_8TiledMMAINS3_8MMA_AtomIJNS3_4SM904GMMA27MMA_64x64x16_F32BF16BF16_SSILNSF_5MajorE1ELSH_0ELNSF_7ScaleInE1ELSI_1EEEEEENS3_6LayoutINS4_IJNS5_ILi2EEENS5_ILi1EEESN_EEENS4_IJSN_NS5_ILi0EEESP_EEEEENS4_IJNS3_10UnderscoreESS_SS_EEEEELb1EEEEEvNT_6ParamsE)
        /*0038*/ 	.word	0x0000004e


	//----- nvinfo : EIATTR_FRAME_SIZE
	.align		4
.L_20:
        /*003c*/ 	.byte	0x04, 0x11
        /*003e*/ 	.short	(.L_22 - .L_21)
	.align		4
.L_21:
        /*0040*/ 	.word	index@(_ZN7cutlass13device_kernelIN5flash32FlashAttnBwdPostprocessConvertdQIN4cute5tupleIJNS3_1CILi64EEENS5_ILi256EEEEEENS_10bfloat16_tEfNS_4arch4Sm90ELi256ENS3_8TiledMMAINS3_8MMA_AtomIJNS3_4SM904GMMA27MMA_64x64x16_F32BF16BF16_SSILNSF_5MajorE1ELSH_0ELNSF_7ScaleInE1ELSI_1EEEEEENS3_6LayoutINS4_IJNS5_ILi2EEENS5_ILi1EEESN_EEENS4_IJSN_NS5_ILi0EEESP_EEEEENS4_IJNS3_10UnderscoreESS_SS_EEEEELb1EEEEEvNT_6ParamsE)
        /*0044*/ 	.word	0x00000000


	//----- nvinfo : EIATTR_REGCOUNT
	.align		4
.L_22:
        /*0048*/ 	.byte	0x04, 0x2f
        /*004a*/ 	.short	(.L_24 - .L_23)
	.align		4
.L_23:
        /*004c*/ 	.word	index@(_ZN7cutlass13device_kernelIN5flash32FlashAttnBwdPostprocessConvertdQIN4cute5tupleIJNS3_1CILi80EEENS5_ILi256EEEEEENS_10bfloat16_tEfNS_4arch4Sm90ELi256ENS3_8TiledMMAINS3_8MMA_AtomIJNS3_4SM904GMMA27MMA_64x16x16_F32BF16BF16_SSILNSF_5MajorE1ELSH_1ELNSF_7ScaleInE1ELSI_1EEEEEENS3_6LayoutINS4_IJNS5_ILi2EEENS5_ILi1EEESN_EEENS4_IJSN_NS5_ILi0EEESP_EEEEENS4_IJNS3_10UnderscoreESS_SS_EEEEELb1EEEEEvNT_6ParamsE)
        /*0050*/ 	.word	0x00000053


	//----- nvinfo : EIATTR_FRAME_SIZE
	.align		4
.L_24:
        /*0054*/ 	.byte	0x04, 0x11
        /*0056*/ 	.short	(.L_26 - .L_25)
	.align		4
.L_25:
        /*0058*/ 	.word	index@(_ZN7cutlass13device_kernelIN5flash32FlashAttnBwdPostprocessConvertdQIN4cute5tupleIJNS3_1CILi80EEENS5_ILi256EEEEEENS_10bfloat16_tEfNS_4arch4Sm90ELi256ENS3_8TiledMMAINS3_8MMA_AtomIJNS3_4SM904GMMA27MMA_64x16x16_F32BF16BF16_SSILNSF_5MajorE1ELSH_1ELNSF_7ScaleInE1ELSI_1EEEEEENS3_6LayoutINS4_IJNS5_ILi2EEENS5_ILi1EEESN_EEENS4_IJSN_NS5_ILi0EEESP_EEEEENS4_IJNS3_10UnderscoreESS_SS_EEEEELb1EEEEEvNT_6ParamsE)
        /*005c*/ 	.word	0x00000000


	//----- nvinfo : EIATTR_REGCOUNT
	.align		4
.L_26:
        /*0060*/ 	.byte	0x04, 0x2f
        /*0062*/ 	.short	(.L_28 - .L_27)
	.align		4
.L_27:
        /*0064*/ 	.word	index@(_ZN7cutlass13device_kernelIN5flash11enable_sm90INS1_16FlashAttnBwdSm90INS1_25CollectiveMainloopBwdSm90ILi2ELi1ELi1EN4cute5tupleIJNS5_1CILi1EEES8_S8_EEENS6_IJNS7_ILi64EEENS7_ILi80EEENS7_ILi256EEEEEENS_10bfloat16_tEfNS_4arch4Sm90ELb1ELb0ELb1ELb1ELb0ELb0ELb1ELb1ELi2ELi1ELi1ELi1ELb0EEENS1_21CollectiveEpilogueBwdISD_SE_SG_Li256ELb1ELb1ELi2EEENS1_25SingleTileBwdLPTSchedulerILb1ELi80ELb0EEEEEEEEEvNT_6ParamsE)
        /*0068*/ 	.word	0x00000004


	//----- nvinfo : EIATTR_FRAME_SIZE
	.align		4
.L_28:
        /*006c*/ 	.byte	0x04, 0x11
        /*006e*/ 	.short	(.L_30 - .L_29)
	.align		4
.L_29:
        /*0070*/ 	.word	index@(_ZN7cutlass13device_kernelIN5flash11enable_sm90INS1_16FlashAttnBwdSm90INS1_25CollectiveMainloopBwdSm90ILi2ELi1ELi1EN4cute5tupleIJNS5_1CILi1EEES8_S8_EEENS6_IJNS7_ILi64EEENS7_ILi80EEENS7_ILi256EEEEEENS_10bfloat16_tEfNS_4arch4Sm90ELb1ELb0ELb1ELb1ELb0ELb0ELb1ELb1ELi2ELi1ELi1ELi1ELb0EEENS1_21CollectiveEpilogueBwdISD_SE_SG_Li256ELb1ELb1ELi2EEENS1_25SingleTileBwdLPTSchedulerILb1ELi80ELb0EEEEEEEEEvNT_6ParamsE)
        /*0074*/ 	.word	0x00000000


	//----- nvinfo : EIATTR_REGCOUNT
	.align		4
.L_30:
        /*0078*/ 	.byte	0x04, 0x2f
        /*007a*/ 	.short	(.L_32 - .L_31)
	.align		4
.L_31:
        /*007c*/ 	.word	index@(_ZN7cutlass13device_kernelIN5flash22FlashAttnBwdPreprocessIN4cute5tupleIJNS3_1CILi64EEENS5_ILi256EEEEEENS_10bfloat16_tEfNS_4arch4Sm90ELb1ELb0EEEEEvNT_6ParamsE)
        /*0080*/ 	.word	0x00000078


	//----- nvinfo : EIATTR_FRAME_SIZE
	.align		4
.L_32:
        /*0084*/ 	.byte	0x04, 0x11
        /*0086*/ 	.short	(.L_34 - .L_33)
	.align		4
.L_33:
        /*0088*/ 	.word	index@(_ZN7cutlass13device_kernelIN5flash22FlashAttnBwdPreprocessIN4cute5tupleIJNS3_1CILi64EEENS5_ILi256EEEEEENS_10bfloat16_tEfNS_4arch4Sm90ELb1ELb0EEEEEvNT_6ParamsE)
        /*008c*/ 	.word	0x00000000


	//----- nvinfo : EIATTR_REGCOUNT
	.align		4
.L_34:
        /*0090*/ 	.byte	0x04, 0x2f
        /*0092*/ 	.short	(.L_36 - .L_35)
	.align		4
.L_35:
        /*0094*/ 	.word	index@(_ZN7cutlass13device_kernelIN5flash11enable_sm90INS1_16FlashAttnBwdSm90INS1_25CollectiveMainloopBwdSm90ILi2ELi1ELi1EN4cute5tupleIJNS5_1CILi1EEES8_S8_EEENS6_IJNS7_ILi64EEENS7_ILi80EEENS7_ILi256EEEEEENS_10bfloat16_tEfNS_4arch4Sm90ELb1ELb0ELb1ELb0ELb0ELb0ELb1ELb1ELi2ELi1ELi1ELi1ELb0EEENS1_24CollectiveEpilogueBwdGQAISD_fSG_Li256ELb0ELb0EEENS1_25SingleTileBwdLPTSchedulerILb0ELi80ELb0EEEEEEEEEvNT_6ParamsE)
        /*0098*/ 	.word	0x00000004


	//----- nvinfo : EIATTR_FRAME_SIZE
	.align		4
.L_36:
        /*009c*/ 	.byte	0x04, 0x11
        /*009e*/ 	.short	(.L_38 - .L_37)
	.align		4
.L_37:
        /*00a0*/ 	.word	index@(_ZN7cutlass13device_kernelIN5flash11enable_sm90INS1_16FlashAttnBwdSm90INS1_25CollectiveMainloopBwdSm90ILi2ELi1ELi1EN4cute5tupleIJNS5_1CILi1EEES8_S8_EEENS6_IJNS7_ILi64EEENS7_ILi80EEENS7_ILi256EEEEEENS_10bfloat16_tEfNS_4arch4Sm90ELb1ELb0ELb1ELb0ELb0ELb0ELb1ELb1ELi2ELi1ELi1ELi1ELb0EEENS1_24CollectiveEpilogueBwdGQAISD_fSG_Li256ELb0ELb0EEENS1_25SingleTileBwdLPTSchedulerILb0ELi80ELb0EEEEEEEEEvNT_6ParamsE)
        /*00a4*/ 	.word	0x00000000


	//----- nvinfo : EIATTR_REGCOUNT
	.align		4
.L_38:
        /*00a8*/ 	.byte	0x04, 0x2f
        /*00aa*/ 	.short	(.L_40 - .L_39)
	.align		4
.L_39:
        /*00ac*/ 	.word	index@(_ZN7cutlass13device_kernelIN5flash11enable_sm90INS1_16FlashAttnBwdSm90INS1_25CollectiveMainloopBwdSm90ILi2ELi1ELi1EN4cute5tupleIJNS5_1CILi1EEES8_S8_EEENS6_IJNS7_ILi64EEENS7_ILi80EEENS7_ILi256EEEEEENS_10bfloat16_tEfNS_4arch4Sm90ELb1ELb0ELb1ELb0ELb0ELb0ELb1ELb1ELi2ELi1ELi1ELi1ELb0EEENS1_21CollectiveEpilogueBwdISD_SE_SG_Li256ELb0ELb1ELi2EEENS1_25SingleTileBwdLPTSchedulerILb0ELi80ELb0EEEEEEEEEvNT_6ParamsE)
        /*00b0*/ 	.word	0x00000004


	//----- nvinfo : EIATTR_FRAME_SIZE
	.align		4
.L_40:
        /*00b4*/ 	.byte	0x04, 0x11
        /*00b6*/ 	.short	(.L_42 - .L_41)
	.align		4
.L_41:
        /*00b8*/ 	.word	index@(_ZN7cutlass13device_kernelIN5flash11enable_sm90INS1_16FlashAttnBwdSm90INS1_25CollectiveMainloopBwdSm90ILi2ELi1ELi1EN4cute5tupleIJNS5_1CILi1EEES8_S8_EEENS6_IJNS7_ILi64EEENS7_ILi80EEENS7_ILi256EEEEEENS_10bfloat16_tEfNS_4arch4Sm90ELb1ELb0ELb1ELb0ELb0ELb0ELb1ELb1ELi2ELi1ELi1ELi1ELb0EEENS1_21CollectiveEpilogueBwdISD_SE_SG_Li256ELb0ELb1ELi2EEENS1_25SingleTileBwdLPTSchedulerILb0ELi80ELb0EEEEEEEEEvNT_6ParamsE)
        /*00bc*/ 	.word	0x00000000


	//----- nvinfo : EIATTR_REGCOUNT
	.align		4
.L_42:
        /*00c0*/ 	.byte	0x04, 0x2f
        /*00c2*/ 	.short	(.L_44 - .L_43)
	.align		4
.L_43:
        /*00c4*/ 	.word	index@(_ZN7cutlass13device_kernelIN5flash11enable_sm90INS1_16FlashAttnBwdSm90INS1_25CollectiveMainloopBwdSm90ILi2ELi1ELi1EN4cute5tupleIJNS5_1CILi1EEES8_S8_EEENS6_IJNS7_ILi64EEENS7_ILi80EEENS7_ILi256EEEEEENS_10bfloat16_tEfNS_4arch4Sm90ELb0ELb1ELb1ELb1ELb0ELb0ELb1ELb1ELi2ELi1ELi1ELi1ELb0EEENS1_24CollectiveEpilogueBwdGQAISD_fSG_Li256ELb1ELb0EEENS1_19SingleTileSchedulerILb1ELb0ELb0ELi80EEEEEEEEEvNT_6ParamsE)
        /*00c8*/ 	.word	0x00000004


	//----- nvinfo : EIATTR_FRAME_SIZE
	.align		4
.L_44:
        /*00cc*/ 	.byte	0x04, 0x11
        /*00ce*/ 	.short	(.L_46 - .L_45)
	.align		4
.L_45:
        /*00d0*/ 	.word	index@(_ZN7cutlass13device_kernelIN5flash11enable_sm90INS1_16FlashAttnBwdSm90INS1_25CollectiveMainloopBwdSm90ILi2ELi1ELi1EN4cute5tupleIJNS5_1CILi1EEES8_S8_EEENS6_IJNS7_ILi64EEENS7_ILi80EEENS7_ILi256EEEEEENS_10bfloat16_tEfNS_4arch4Sm90ELb0ELb1ELb1ELb1ELb0ELb0ELb1ELb1ELi2ELi1ELi1ELi1ELb0EEENS1_24CollectiveEpilogueBwdGQAISD_fSG_Li256ELb1ELb0EEENS1_19SingleTileSchedulerILb1ELb0ELb0ELi80EEEEEEEEEvNT_6ParamsE)
        /*00d4*/ 	.word	0x00000000


	//----- nvinfo : EIATTR_REGCOUNT
	.align		4
.L_46:
        /*00d8*/ 	.byte	0x04, 0x2f
        /*00da*/ 	.short	(.L_48 - .L_47)
	.align		4
.L_47:
        /*00dc*/ 	.word	index@(_ZN7cutlass13device_kernelIN5flash11enable_sm90INS1_16FlashAttnBwdSm90INS1_25CollectiveMainloopBwdSm90ILi2ELi1ELi1EN4cute5tupleIJNS5_1CILi1EEES8_S8_EEENS6_IJNS7_ILi64EEENS7_ILi80EEENS7_ILi256EEEEEENS_10bfloat16_tEfNS_4arch4Sm90ELb0ELb1ELb1ELb1ELb0ELb0ELb1ELb1ELi2ELi1ELi1ELi1ELb0EEENS1_21CollectiveEpilogueBwdISD_SE_SG_Li256ELb1ELb1ELi2EEENS1_19SingleTileSchedulerILb1ELb0ELb0ELi80EEEEEEEEEvNT_6ParamsE)
        /*00e0*/ 	.word	0x00000004


	//----- nvinfo : EIATTR_FRAME_SIZE
	.align		4
.L_48:
        /*00e4*/ 	.byte	0x04, 0x11
        /*00e6*/ 	.short	(.L_50 - .L_49)
	.align		4
.L_49:
        /*00e8*/ 	.word	index@(_ZN7cutlass13device_kernelIN5flash11enable_sm90INS1_16FlashAttnBwdSm90INS1_25CollectiveMainloopBwdSm90ILi2ELi1ELi1EN4cute5tupleIJNS5_1CILi1EEES8_S8_EEENS6_IJNS7_ILi64EEENS7_ILi80EEENS7_ILi256EEEEEENS_10bfloat16_tEfNS_4arch4Sm90ELb0ELb1ELb1ELb1ELb0ELb0ELb1ELb1ELi2ELi1ELi1ELi1ELb0EEENS1_21CollectiveEpilogueBwdISD_SE_SG_Li256ELb1ELb1ELi2EEENS1_19SingleTileSchedulerILb1ELb0ELb0ELi80EEEEEEEEEvNT_6ParamsE)
        /*00ec*/ 	.word	0x00000000


	//----- nvinfo : EIATTR_REGCOUNT
	.align		4
.L_50:
        /*00f0*/ 	.byte	0x04, 0x2f
        /*00f2*/ 	.short	(.L_52 - .L_51)
	.align		4
.L_51:
        /*00f4*/ 	.word	index@(_ZN7cutlass13device_kernelIN5flash11enable_sm90INS1_16FlashAttnBwdSm90INS1_25CollectiveMainloopBwdSm90ILi2ELi1ELi1EN4cute5tupleIJNS5_1CILi1EEES8_S8_EEENS6_IJNS7_ILi64EEENS7_ILi80EEENS7_ILi256EEEEEENS_10bfloat16_tEfNS_4arch4Sm90ELb0ELb1ELb1ELb0ELb0ELb0ELb1ELb1ELi2ELi1ELi1ELi1ELb0EEENS1_24CollectiveEpilogueBwdGQAISD_fSG_Li256ELb0ELb0EEENS1_19SingleTileSchedulerILb0ELb0ELb0ELi80EEEEEEEEEvNT_6ParamsE)
        /*00f8*/ 	.word	0x00000004


	//----- nvinfo : EIATTR_FRAME_SIZE
	.align		4
.L_52:
        /*00fc*/ 	.byte	0x04, 0x11
        /*00fe*/ 	.short	(.L_54 - .L_53)
	.align		4
.L_53:
        /*0100*/ 	.word	index@(_ZN7cutlass13device_kernelIN5flash11enable_sm90INS1_16FlashAttnBwdSm90INS1_25CollectiveMainloopBwdSm90ILi2ELi1ELi1EN4cute5tupleIJNS5_1CILi1EEES8_S8_EEENS6_IJNS7_ILi64EEENS7_ILi80EEENS7_ILi256EEEEEENS_10bfloat16_tEfNS_4arch4Sm90ELb0ELb1ELb1ELb0ELb0ELb0ELb1ELb1ELi2ELi1ELi1ELi1ELb0EEENS1_24CollectiveEpilogueBwdGQAISD_fSG_Li256ELb0ELb0EEENS1_19SingleTileSchedulerILb0ELb0ELb0ELi80EEEEEEEEEvNT_6ParamsE)
        /*0104*/ 	.word	0x00000000


	//----- nvinfo : EIATTR_REGCOUNT
	.align		4
.L_54:
        /*0108*/ 	.byte	0x04, 0x2f
        /*010a*/ 	.short	(.L_56 - .L_55)
	.align		4
.L_55:
        /*010c*/ 	.word	index@(_ZN7cutlass13device_kernelIN5flash11enable_sm90INS1_16FlashAttnBwdSm90INS1_25CollectiveMainloopBwdSm90ILi2ELi1ELi1EN4cute5tupleIJNS5_1CILi1EEES8_S8_EEENS6_IJNS7_ILi64EEENS7_ILi80EEENS7_ILi256EEEEEENS_10bfloat16_tEfNS_4arch4Sm90ELb0ELb1ELb1ELb0ELb0ELb0ELb1ELb1ELi2ELi1ELi1ELi1ELb0EEENS1_21CollectiveEpilogueBwdISD_SE_SG_Li256ELb0ELb1ELi2EEENS1_19SingleTileSchedulerILb0ELb0ELb0ELi80EEEEEEEEEvNT_6ParamsE)
        /*0110*/ 	.word	0x00000004


	//----- nvinfo : EIATTR_FRAME_SIZE
	.align		4
.L_56:
        /*0114*/ 	.byte	0x04, 0x11
        /*0116*/ 	.short	(.L_58 - .L_57)
	.align		4
.L_57:
        /*0118*/ 	.word	index@(_ZN7cutlass13device_kernelIN5flash11enable_sm90INS1_16FlashAttnBwdSm90INS1_25CollectiveMainloopBwdSm90ILi2ELi1ELi1EN4cute5tupleIJNS5_1CILi1EEES8_S8_EEENS6_IJNS7_ILi64EEENS7_ILi80EEENS7_ILi256EEEEEENS_10bfloat16_tEfNS_4arch4Sm90ELb0ELb1ELb1ELb0ELb0ELb0ELb1ELb1ELi2ELi1ELi1ELi1ELb0EEENS1_21CollectiveEpilogueBwdISD_SE_SG_Li256ELb0ELb1ELi2EEENS1_19SingleTileSchedulerILb0ELb0ELb0ELi80EEEEEEEEEvNT_6ParamsE)
        /*011c*/ 	.word	0x00000000


	//----- nvinfo : EIATTR_REGCOUNT
	.align		4
.L_58:
        /*0120*/ 	.byte	0x04, 0x2f
        /*0122*/ 	.short	(.L_60 - .L_59)
	.align		4
.L_59:
        /*0124*/ 	.word	index@(_ZN7cutlass13device_kernelIN5flash11enable_sm90INS1_16FlashAttnBwdSm90INS1_25CollectiveMainloopBwdSm90ILi2ELi1ELi1EN4cute5tupleIJNS5_1CILi1EEES8_S8_EEENS6_IJNS7_ILi64EEENS7_ILi80EEENS7_ILi256EEEEEENS_10bfloat16_tEfNS_4arch4Sm90ELb0ELb0ELb1ELb1ELb0ELb0ELb1ELb1ELi2ELi1ELi1ELi1ELb0EEENS1_24CollectiveEpilogueBwdGQAISD_fSG_Li256ELb1ELb0EEENS1_19SingleTileSchedulerILb1ELb0ELb0ELi80EEEEEEEEEvNT_6ParamsE)
        /*0128*/ 	.word	0x00000004


	//----- nvinfo : EIATTR_FRAME_SIZE
	.align		4
.L_60:
        /*012c*/ 	.byte	0x04, 0x11
        /*012e*/ 	.short	(.L_62 - .L_61)
	.align		4
.L_61:
        /*0130*/ 	.word	index@(_ZN7cutlass13device_kernelIN5flash11enable_sm90INS1_16FlashAttnBwdSm90INS1_25CollectiveMainloopBwdSm90ILi2ELi1ELi1EN4cute5tupleIJNS5_1CILi1EEES8_S8_EEENS6_IJNS7_ILi64EEENS7_ILi80EEENS7_ILi256EEEEEENS_10bfloat16_tEfNS_4arch4Sm90ELb0ELb0ELb1ELb1ELb0ELb0ELb1ELb1ELi2ELi1ELi1ELi1ELb0EEENS1_24CollectiveEpilogueBwdGQAISD_fSG_Li256ELb1ELb0EEENS1_19SingleTileSchedulerILb1ELb0ELb0ELi80EEEEEEEEEvNT_6ParamsE)
        /*0134*/ 	.word	0x00000000


	//----- nvinfo : EIATTR_REGCOUNT
	.align		4
.L_62:
        /*0138*/ 	.byte	0x04, 0x2f
        /*013a*/ 	.short	(.L_64 - .L_63)
	.align		4
.L_63:
        /*013c*/ 	.word	index@(_ZN7cutlass13device_kernelIN5flash11enable_sm90INS1_16FlashAttnBwdSm90INS1_25CollectiveMainloopBwdSm90ILi2ELi1ELi1EN4cute5tupleIJNS5_1CILi1EEES8_S8_EEENS6_IJNS7_ILi64EEENS7_ILi80EEENS7_ILi256EEEEEENS_10bfloat16_tEfNS_4arch4Sm90ELb0ELb0ELb1ELb1ELb0ELb0ELb1ELb1ELi2ELi1ELi1ELi1ELb0EEENS1_21CollectiveEpilogueBwdISD_SE_SG_Li256ELb1ELb1ELi2EEENS1_19SingleTileSchedulerILb1ELb0ELb0ELi80EEEEEEEEEvNT_6ParamsE)
        /*0140*/ 	.word	0x00000004


	//----- nvinfo : EIATTR_FRAME_SIZE
	.align		4
.L_64:
        /*0144*/ 	.byte	0x04, 0x11
        /*0146*/ 	.short	(.L_66 - .L_65)
	.align		4
.L_65:
        /*0148*/ 	.word	index@(_ZN7cutlass13device_kernelIN5flash11enable_sm90INS1_16FlashAttnBwdSm90INS1_25CollectiveMainloopBwdSm90ILi2ELi1ELi1EN4cute5tupleIJNS5_1CILi1EEES8_S8_EEENS6_IJNS7_ILi64EEENS7_ILi80EEENS7_ILi256EEEEEENS_10bfloat16_tEfNS_4arch4Sm90ELb0ELb0ELb1ELb1ELb0ELb0ELb1ELb1ELi2ELi1ELi1ELi1ELb0EEENS1_21CollectiveEpilogueBwdISD_SE_SG_Li256ELb1ELb1ELi2EEENS1_19SingleTileSchedulerILb1ELb0ELb0ELi80EEEEEEEEEvNT_6ParamsE)
        /*014c*/ 	.word	0x00000000


	//----- nvinfo : EIATTR_REGCOUNT
	.align		4
.L_66:
        /*0150*/ 	.byte	0x04, 0x2f
        /*0152*/ 	.short	(.L_68 - .L_67)
	.align		4
.L_67:
        /*0154*/ 	.word	index@(_ZN7cutlass13device_kernelIN5flash11enable_sm90INS1_16FlashAttnBwdSm90INS1_25CollectiveMainloopBwdSm90ILi2ELi1ELi1EN4cute5tupleIJNS5_1CILi1EEES8_S8_EEENS6_IJNS7_ILi64EEENS7_ILi80EEENS7_ILi256EEEEEENS_10bfloat16_tEfNS_4arch4Sm90ELb0ELb0ELb1ELb0ELb0ELb0ELb1ELb1ELi2ELi1ELi1ELi1ELb0EEENS1_24CollectiveEpilogueBwdGQAISD_fSG_Li256ELb0ELb0EEENS1_19SingleTileSchedulerILb0ELb0ELb0ELi80EEEEEEEEEvNT_6ParamsE)
        /*0158*/ 	.word	0x00000004


	//----- nvinfo : EIATTR_FRAME_SIZE
	.align		4
.L_68:
        /*015c*/ 	.byte	0x04, 0x11
        /*015e*/ 	.short	(.L_70 - .L_69)
	.align		4
.L_69:
        /*0160*/ 	.word	index@(_ZN7cutlass13device_kernelIN5flash11enable_sm90INS1_16FlashAttnBwdSm90INS1_25CollectiveMainloopBwdSm90ILi2ELi1ELi1EN4cute5tupleIJNS5_1CILi1EEES8_S8_EEENS6_IJNS7_ILi64EEENS7_ILi80EEENS7_ILi256EEEEEENS_10bfloat16_tEfNS_4arch4Sm90ELb0ELb0ELb1ELb0ELb0ELb0ELb1ELb1ELi2ELi1ELi1ELi1ELb0EEENS1_24CollectiveEpilogueBwdGQAISD_fSG_Li256ELb0ELb0EEENS1_19SingleTileSchedulerILb0ELb0ELb0ELi80EEEEEEEEEvNT_6ParamsE)
        /*0164*/ 	.word	0x00000000


	//----- nvinfo : EIATTR_REGCOUNT
	.align		4
.L_70:
        /*0168*/ 	.byte	0x04, 0x2f
        /*016a*/ 	.short	(.L_72 - .L_71)
	.align		4
.L_71:
        /*016c*/ 	.word	index@(_ZN7cutlass13device_kernelIN5flash11enable_sm90INS1_16FlashAttnBwdSm90INS1_25CollectiveMainloopBwdSm90ILi2ELi1ELi1EN4cute5tupleIJNS5_1CILi1EEES8_S8_EEENS6_IJNS7_ILi64EEENS7_ILi80EEENS7_ILi256EEEEEENS_10bfloat16_tEfNS_4arch4Sm90ELb0ELb0ELb1ELb0ELb0ELb0ELb1ELb1ELi2ELi1ELi1ELi1ELb0EEENS1_21CollectiveEpilogueBwdISD_SE_SG_Li256ELb0ELb1ELi2EEENS1_19SingleTileSchedulerILb0ELb0ELb0ELi80EEEEEEEEEvNT_6ParamsE)
        /*0170*/ 	.word	0x00000004


	//----- nvinfo : EIATTR_FRAME_SIZE
	.align		4
.L_72:
        /*0174*/ 	.byte	0x04, 0x11
        /*0176*/ 	.short	(.L_74 - .L_73)
	.align		4
.L_73:
        /*0178*/ 	.word	index@(_ZN7cutlass13device_kernelIN5flash11enable_sm90INS1_16FlashAttnBwdSm90INS1_25CollectiveMainloopBwdSm90ILi2ELi1ELi1EN4cute5tupleIJNS5_1CILi1EEES8_S8_EEENS6_IJNS7_ILi64EEENS7_ILi80EEENS7_ILi256EEEEEENS_10bfloat16_tEfNS_4arch4Sm90ELb0ELb0ELb1ELb0ELb0ELb0ELb1ELb1ELi2ELi1ELi1ELi1ELb0EEENS1_21CollectiveEpilogueBwdISD_SE_SG_Li256ELb0ELb1ELi2EEENS1_19SingleTileSchedulerILb0ELb0ELb0ELi80EEEEEEEEEvNT_6ParamsE)
        /*017c*/ 	.word	0x00000000


	//----- nvinfo : EIATTR_MIN_STACK_SIZE
	.align		4
.L_74:
        /*0180*/ 	.byte	0x04, 0x12
        /*0182*/ 	.short	(.L_76 - .L_75)
	.align		4
.L_75:
        /*0184*/ 	.word	index@(_ZN7cutlass13device_kernelIN5flash11enable_sm90INS1_16FlashAttnBwdSm90INS1_25CollectiveMainloopBwdSm90ILi2ELi1ELi1EN4cute5tupleIJNS5_1CILi1EEES8_S8_EEENS6_IJNS7_ILi64EEENS7_ILi80EEENS7_ILi256EEEEEENS_10bfloat16_tEfNS_4arch4Sm90ELb0ELb0ELb1ELb0ELb0ELb0ELb1ELb1ELi2ELi1ELi1ELi1ELb0EEENS1_21CollectiveEpilogueBwdISD_SE_SG_Li256ELb0ELb1ELi2EEENS1_19SingleTileSchedulerILb0ELb0ELb0ELi80EEEEEEEEEvNT_6ParamsE)
        /*0188*/ 	.word	0x00000000


	//----- nvinfo : EIATTR_MIN_STACK_SIZE
	.align		4
.L_76:
        /*018c*/ 	.byte	0x04, 0x12
        /*018e*/ 	.short	(.L_78 - .L_77)
	.align		4
.L_77:
        /*0190*/ 	.word	index@(_ZN7cutlass13device_kernelIN5flash11enable_sm90INS1_16FlashAttnBwdSm90INS1_25CollectiveMainloopBwdSm90ILi2ELi1ELi1EN4cute5tupleIJNS5_1CILi1EEES8_S8_EEENS6_IJNS7_ILi64EEENS7_ILi80EEENS7_ILi256EEEEEENS_10bfloat16_tEfNS_4arch4Sm90ELb0ELb0ELb1ELb0ELb0ELb0ELb1ELb1ELi2ELi1ELi1ELi1ELb0EEENS1_24CollectiveEpilogueBwdGQAISD_fSG_Li256ELb0ELb0EEENS1_19SingleTileSchedulerILb0ELb0ELb0ELi80EEEEEEEEEvNT_6ParamsE)
        /*0194*/ 	.word	0x00000000


	//----- nvinfo : EIATTR_MIN_STACK_SIZE
	.align		4
.L_78:
        /*0198*/ 	.byte	0x04, 0x12
        /*019a*/ 	.short	(.L_80 - .L_79)
	.align		4
.L_79:
        /*019c*/ 	.word	index@(_ZN7cutlass13device_kernelIN5flash11enable_sm90INS1_16FlashAttnBwdSm90INS1_25CollectiveMainloopBwdSm90ILi2ELi1ELi1EN4cute5tupleIJNS5_1CILi1EEES8_S8_EEENS6_IJNS7_ILi64EEENS7_ILi80EEENS7_ILi256EEEEEENS_10bfloat16_tEfNS_4arch4Sm90ELb0ELb0ELb1ELb1ELb0ELb0ELb1ELb1ELi2ELi1ELi1ELi1ELb0EEENS1_21CollectiveEpilogueBwdISD_SE_SG_Li256ELb1ELb1ELi2EEENS1_19SingleTileSchedulerILb1ELb0ELb0ELi80EEEEEEEEEvNT_6ParamsE)
        /*01a0*/ 	.word	0x00000000


	//----- nvinfo : EIATTR_MIN_STACK_SIZE
	.align		4
.L_80:
        /*01a4*/ 	.byte	0x04, 0x12
        /*01a6*/ 	.short	(.L_82 - .L_81)
	.align		4
.L_81:
        /*01a8*/ 	.word	index@(_ZN7cutlass13device_kernelIN5flash11enable_sm90INS1_16FlashAttnBwdSm90INS1_25CollectiveMainloopBwdSm90ILi2ELi1ELi1EN4cute5tupleIJNS5_1CILi1EEES8_S8_EEENS6_IJNS7_ILi64EEENS7_ILi80EEENS7_ILi256EEEEEENS_10bfloat16_tEfNS_4arch4Sm90ELb0ELb0ELb1ELb1ELb0ELb0ELb1ELb1ELi2ELi1ELi1ELi1ELb0EEENS1_24CollectiveEpilogueBwdGQAISD_fSG_Li256ELb1ELb0EEENS1_19SingleTileSchedulerILb1ELb0ELb0ELi80EEEEEEEEEvNT_6ParamsE)
        /*01ac*/ 	.word	0x00000000


	//----- nvinfo : EIATTR_MIN_STACK_SIZE
	.align		4
.L_82:
        /*01b0*/ 	.byte	0x04, 0x12
        /*01b2*/ 	.short	(.L_84 - .L_83)
	.align		4
.L_83:
        /*01b4*/ 	.word	index@(_ZN7cutlass13device_kernelIN5flash11enable_sm90INS1_16FlashAttnBwdSm90INS1_25CollectiveMainloopBwdSm90ILi2ELi1ELi1EN4cute5tupleIJNS5_1CILi1EEES8_S8_EEENS6_IJNS7_ILi64EEENS7_ILi80EEENS7_ILi256EEEEEENS_10bfloat16_tEfNS_4arch4Sm90ELb0ELb1ELb1ELb0ELb0ELb0ELb1ELb1ELi2ELi1ELi1ELi1ELb0EEENS1_21CollectiveEpilogueBwdISD_SE_SG_Li256ELb0ELb1ELi2EEENS1_19SingleTileSchedulerILb0ELb0ELb0ELi80EEEEEEEEEvNT_6ParamsE)
        /*01b8*/ 	.word	0x00000000


	//----- nvinfo : EIATTR_MIN_STACK_SIZE
	.align		4
.L_84:
        /*01bc*/ 	.byte	0x04, 0x12
        /*01be*/ 	.short	(.L_86 - .L_85)
	.align		4
.L_85:
        /*01c0*/ 	.word	index@(_ZN7cutlass13device_kernelIN5flash11enable_sm90INS1_16FlashAttnBwdSm90INS1_25CollectiveMainloopBwdSm90ILi2ELi1ELi1EN4cute5tupleIJNS5_1CILi1EEES8_S8_EEENS6_IJNS7_ILi64EEENS7_ILi80EEENS7_ILi256EEEEEENS_10bfloat16_tEfNS_4arch4Sm90ELb0ELb1ELb1ELb0ELb0ELb0ELb1ELb1ELi2ELi1ELi1ELi1ELb0EEENS1_24CollectiveEpilogueBwdGQAISD_fSG_Li256ELb0ELb0EEENS1_19SingleTileSchedulerILb0ELb0ELb0ELi80EEEEEEEEEvNT_6ParamsE)
        /*01c4*/ 	.word	0x00000000


	//----- nvinfo : EIATTR_MIN_STACK_SIZE
	.align		4
.L_86:
        /*01c8*/ 	.byte	0x04, 0x12
        /*01ca*/ 	.short	(.L_88 - .L_87)
	.align		4
.L_87:
        /*01cc*/ 	.word	index@(_ZN7cutlass13device_kernelIN5flash11enable_sm90INS1_16FlashAttnBwdSm90INS1_25CollectiveMainloopBwdSm90ILi2ELi1ELi1EN4cute5tupleIJNS5_1CILi1EEES8_S8_EEENS6_IJNS7_ILi64EEENS7_ILi80EEENS7_ILi256EEEEEENS_10bfloat16_tEfNS_4arch4Sm90ELb0ELb1ELb1ELb1ELb0ELb0ELb1ELb1ELi2ELi1ELi1ELi1ELb0EEENS1_21CollectiveEpilogueBwdISD_SE_SG_Li256ELb1ELb1ELi2EEENS1_19SingleTileSchedulerILb1ELb0ELb0ELi80EEEEEEEEEvNT_6ParamsE)
        /*01d0*/ 	.word	0x00000000


	//----- nvinfo : EIATTR_MIN_STACK_SIZE
	.align		4
.L_88:
        /*01d4*/ 	.byte	0x04, 0x12
        /*01d6*/ 	.short	(.L_90 - .L_89)
	.align		4
.L_89:
        /*01d8*/ 	.word	index@(_ZN7cutlass13device_kernelIN5flash11enable_sm90INS1_16FlashAttnBwdSm90INS1_25CollectiveMainloopBwdSm90ILi2ELi1ELi1EN4cute5tupleIJNS5_1CILi1EEES8_S8_EEENS6_IJNS7_ILi64EEENS7_ILi80EEENS7_ILi256EEEEEENS_10bfloat16_tEfNS_4arch4Sm90ELb0ELb1ELb1ELb1ELb0ELb0ELb1ELb1ELi2ELi1ELi1ELi1ELb0EEENS1_24CollectiveEpilogueBwdGQAISD_fSG_Li256ELb1ELb0EEENS1_19SingleTileSchedulerILb1ELb0ELb0ELi80EEEEEEEEEvNT_6ParamsE)
        /*01dc*/ 	.word	0x00000000


	//----- nvinfo : EIATTR_MIN_STACK_SIZE
	.align		4
.L_90:
        /*01e0*/ 	.byte	0x04, 0x12
        /*01e2*/ 	.short	(.L_92 - .L_91)
	.align		4
.L_91:
        /*01e4*/ 	.word	index@(_ZN7cutlass13device_kernelIN5flash11enable_sm90INS1_16FlashAttnBwdSm90INS1_25CollectiveMainloopBwdSm90ILi2ELi1ELi1EN4cute5tupleIJNS5_1CILi1EEES8_S8_EEENS6_IJNS7_ILi64EEENS7_ILi80EEENS7_ILi256EEEEEENS_10bfloat16_tEfNS_4arch4Sm90ELb1ELb0ELb1ELb0ELb0ELb0ELb1ELb1ELi2ELi1ELi1ELi1ELb0EEENS1_21CollectiveEpilogueBwdISD_SE_SG_Li256ELb0ELb1ELi2EEENS1_25SingleTileBwdLPTSchedulerILb0ELi80ELb0EEEEEEEEEvNT_6ParamsE)
        /*01e8*/ 	.word	0x00000000


	//----- nvinfo : EIATTR_MIN_STACK_SIZE
	.align		4
.L_92:
        /*01ec*/ 	.byte	0x04, 0x12
        /*01ee*/ 	.short	(.L_94 - .L_93)
	.align		4
.L_93:
        /*01f0*/ 	.word	index@(_ZN7cutlass13device_kernelIN5flash11enable_sm90INS1_16FlashAttnBwdSm90INS1_25CollectiveMainloopBwdSm90ILi2ELi1ELi1EN4cute5tupleIJNS5_1CILi1EEES8_S8_EEENS6_IJNS7_ILi64EEENS7_ILi80EEENS7_ILi256EEEEEENS_10bfloat16_tEfNS_4arch4Sm90ELb1ELb0ELb1ELb0ELb0ELb0ELb1ELb1ELi2ELi1ELi1ELi1ELb0EEENS1_24CollectiveEpilogueBwdGQAISD_fSG_Li256ELb0ELb0EEENS1_25SingleTileBwdLPTSchedulerILb0ELi80ELb0EEEEEEEEEvNT_6ParamsE)
        /*01f4*/ 	.word	0x00000000


	//----- nvinfo : EIATTR_MIN_STACK_SIZE
	.align		4
.L_94:
        /*01f8*/ 	.byte	0x04, 0x12
        /*01fa*/ 	.short	(.L_96 - .L_95)
	.align		4
.L_95:
        /*01fc*/ 	.word	index@(_ZN7cutlass13device_kernelIN5flash22FlashAttnBwdPreprocessIN4cute5tupleIJNS3_1CILi64EEENS5_ILi256EEEEEENS_10bfloat16_tEfNS_4arch4Sm90ELb1ELb0EEEEEvNT_6ParamsE)
        /*0200*/ 	.word	0x00000000


	//----- nvinfo : EIATTR_MIN_STACK_SIZE
	.align		4
.L_96:
        /*0204*/ 	.byte	0x04, 0x12
        /*0206*/ 	.short	(.L_98 - .L_97)
	.align		4
.L_97:
        /*0208*/ 	.word	index@(_ZN7cutlass13device_kernelIN5flash11enable_sm90INS1_16FlashAttnBwdSm90INS1_25CollectiveMainloopBwdSm90ILi2ELi1ELi1EN4cute5tupleIJNS5_1CILi1EEES8_S8_EEENS6_IJNS7_ILi64EEENS7_ILi80EEENS7_ILi256EEEEEENS_10bfloat16_tEfNS_4arch4Sm90ELb1ELb0ELb1ELb1ELb0ELb0ELb1ELb1ELi2ELi1ELi1ELi1ELb0EEENS1_21CollectiveEpilogueBwdISD_SE_SG_Li256ELb1ELb1ELi2EEENS1_25SingleTileBwdLPTSchedulerILb1ELi80ELb0EEEEEEEEEvNT_6ParamsE)
        /*020c*/ 	.word	0x00000000


	//----- nvinfo : EIATTR_MIN_STACK_SIZE
	.align		4
.L_98:
        /*0210*/ 	.byte	0x04, 0x12
        /*0212*/ 	.short	(.L_100 - .L_99)
	.align		4
.L_99:
        /*0214*/ 	.word	index@(_ZN7cutlass13device_kernelIN5flash32FlashAttnBwdPostprocessConvertdQIN4cute5tupleIJNS3_1CILi80EEENS5_ILi256EEEEEENS_10bfloat16_tEfNS_4arch4Sm90ELi256ENS3_8TiledMMAINS3_8MMA_AtomIJNS3_4SM904GMMA27MMA_64x16x16_F32BF16BF16_SSILNSF_5MajorE1ELSH_1ELNSF_7ScaleInE1ELSI_1EEEEEENS3_6LayoutINS4_IJNS5_ILi2EEENS5_ILi1EEESN_EEENS4_IJSN_NS5_ILi0EEESP_EEEEENS4_IJNS3_10UnderscoreESS_SS_EEEEELb1EEEEEvNT_6ParamsE)
        /*0218*/ 	.word	0x00000000


	//----- nvinfo : EIATTR_MIN_STACK_SIZE
	.align		4
.L_100:
        /*021c*/ 	.byte	0x04, 0x12
        /*021e*/ 	.short	(.L_102 - .L_101)
	.align		4
.L_101:
        /*0220*/ 	.word	index@(_ZN7cutlass13device_kernelIN5flash32FlashAttnBwdPostprocessConvertdQIN4cute5tupleIJNS3_1CILi64EEENS5_ILi256EEEEEENS_10bfloat16_tEfNS_4arch4Sm90ELi256ENS3_8TiledMMAINS3_8MMA_AtomIJNS3_4SM904GMMA27MMA_64x64x16_F32BF16BF16_SSILNSF_5MajorE1ELSH_0ELNSF_7ScaleInE1ELSI_1EEEEEENS3_6LayoutINS4_IJNS5_ILi2EEENS5_ILi1EEESN_EEENS4_IJSN_NS5_ILi0EEESP_EEEEENS4_IJNS3_10UnderscoreESS_SS_EEEEELb1EEEEEvNT_6ParamsE)
        /*0224*/ 	.word	0x00000000


	//----- nvinfo : EIATTR_MIN_STACK_SIZE
	.align		4
.L_102:
        /*0228*/ 	.byte	0x04, 0x12
        /*022a*/ 	.short	(.L_104 - .L_103)
	.align		4
.L_103:
        /*022c*/ 	.word	index@(_ZN7cutlass13device_kernelIN5flash11enable_sm90INS1_16FlashAttnBwdSm90INS1_25CollectiveMainloopBwdSm90ILi2ELi1ELi1EN4cute5tupleIJNS5_1CILi1EEES8_S8_EEENS6_IJNS7_ILi64EEENS7_ILi80EEENS7_ILi256EEEEEENS_10bfloat16_tEfNS_4arch4Sm90ELb1ELb0ELb1ELb1ELb0ELb0ELb1ELb1ELi2ELi1ELi1ELi1ELb0EEENS1_24CollectiveEpilogueBwdGQAISD_fSG_Li256ELb1ELb0EEENS1_25SingleTileBwdLPTSchedulerILb1ELi80ELb0EEEEEEEEEvNT_6ParamsE)
        /*0230*/ 	.word	0x00000000


	//----- nvinfo : EIATTR_MIN_STACK_SIZE
	.align		4
.L_104:
        /*0234*/ 	.byte	0x04, 0x12
        /*0236*/ 	.short	(.L_106 - .L_105)
	.align		4
.L_105:
        /*0238*/ 	.word	index@(_ZN7cutlass13device_kernelIN5flash22FlashAttnBwdPreprocessIN4cute5tupleIJNS3_1CILi64EEENS5_ILi256EEEEEENS_10bfloat16_tEfNS_4arch4Sm90ELb1ELb1EEEEEvNT_6ParamsE)
        /*023c*/ 	.word	0x00000000
.L_106:


//--------------------- .nv.compat                --------------------------
	.section	.nv.compat,"",@"SHT_CUDA_COMPAT_INFO"
	.align	4
        /*0000*/ 	.byte	0x02, 0x09, 0x01, 0x00, 0x02, 0x02, 0x02, 0x00, 0x02, 0x05, 0x05, 0x00, 0x03, 0x07, 0x01, 0x01
        /*0010*/ 	.byte	0x02, 0x03, 0x00, 0x00, 0x02, 0x06, 0x01, 0x00, 0x04, 0x0b, 0x08, 0x00, 0x01, 0x00, 0x00, 0x00
        /*0020*/ 	.byte	0x00, 0x00, 0x00, 0x00


//--------------------- .nv.info._ZN7cutlass13device_kernelIN5flash11enable_sm90INS1_16FlashAttnBwdSm90INS1_25CollectiveMainloopBwdSm90ILi2ELi1ELi1EN4cute5tupleIJNS5_1CILi1EEES8_S8_EEENS6_IJNS7_ILi64EEENS7_ILi80EEENS7_ILi256EEEEEENS_10bfloat16_tEfNS_4arch4Sm90ELb0ELb0ELb1ELb0ELb0ELb0ELb1ELb1ELi2ELi1ELi1ELi1ELb0EEENS1_21CollectiveEpilogueBwdISD_SE_SG_Li256ELb0ELb1ELi2EEENS1_19SingleTileSchedulerILb0ELb0ELb0ELi80EEEEEEEEEvNT_6ParamsE --------------------------
	.section	.nv.info._ZN7cutlass13device_kernelIN5flash11enable_sm90INS1_16FlashAttnBwdSm90INS1_25CollectiveMainloopBwdSm90ILi2ELi1ELi1EN4cute5tupleIJNS5_1CILi1EEES8_S8_EEENS6_IJNS7_ILi64EEENS7_ILi80EEENS7_ILi256EEEEEENS_10bfloat16_tEfNS_4arch4Sm90ELb0ELb0ELb1ELb0ELb0ELb0ELb1ELb1ELi2ELi1ELi1ELi1ELb0EEENS1_21CollectiveEpilogueBwdISD_SE_SG_Li256ELb0ELb1ELi2EEENS1_19SingleTileSchedulerILb0ELb0ELb0ELi80EEEEEEEEEvNT_6ParamsE,"",@"SHT_CUDA_INFO"
	.sectionflags	@""
	.align	4


	//----- nvinfo : EIATTR_CUDA_API_VERSION
	.align		4
        /*0000*/ 	.byte	0x04, 0x37
        /*0002*/ 	.short	(.L_108 - .L_107)
.L_107:
        /*0004*/ 	.word	0x00000082


	//----- nvinfo : EIATTR_KPARAM_INFO
	.align		4
.L_108:
        /*0008*/ 	.byte	0x04, 0x17
        /*000a*/ 	.short	(.L_110 - .L_109)
.L_109:
        /*000c*/ 	.word	0x00000000
        /*0010*/ 	.short	0x0000
        /*0012*/ 	.short	0x0000
        /*0014*/ 	.byte	0x00, 0xf0, 0x01, 0x24


	//----- nvinfo : EIATTR_SPARSE_MMA_MASK
	.align		4
.L_110:
        /*0018*/ 	.byte	0x03, 0x50
        /*001a*/ 	.short	0x0000


	//----- nvinfo : EIATTR_MAXREG_COUNT
	.align		4
        /*001c*/ 	.byte	0x03, 0x1b
        /*001e*/ 	.short	0x00a8


	//----- nvinfo : EIATTR_MERCURY_ISA_VERSION
	.align		4
        /*0020*/ 	.byte	0x03, 0x5f
        /*0022*/ 	.short	0x0101


	//----- nvinfo : EIATTR_VRC_CTA_INIT_COUNT
	.align		4
        /*0024*/ 	.byte	0x02, 0x4a
	.zero		1
	.zero		1


	//----- nvinfo : EIATTR_EXIT_INSTR_OFFSETS
	.align		4
        /*0028*/ 	.byte	0x04, 0x1c
        /*002a*/ 	.short	(.L_112 - .L_111)


	//   ....[0]....
.L_111:
        /*002c*/ 	.word	0x00000010


	//----- nvinfo : EIATTR_MAX_THREADS
	.align		4
.L_112:
        /*0030*/ 	.byte	0x04, 0x05
        /*0032*/ 	.short	(.L_114 - .L_113)
.L_113:
        /*0034*/ 	.word	0x00000180
        /*0038*/ 	.word	0x00000001
        /*003c*/ 	.word	0x00000001


	//----- nvinfo : EIATTR_CBANK_PARAM_SIZE
	.align		4
.L_114:
        /*0040*/ 	.byte	0x03, 0x19
        /*0042*/ 	.short	0x0900


	//----- nvinfo : EIATTR_PARAM_CBANK
	.align		4
        /*0044*/ 	.byte	0x04, 0x0a
        /*0046*/ 	.short	(.L_116 - .L_115)
	.align		4
.L_115:
        /*0048*/ 	.word	index@(.nv.constant0._ZN7cutlass13device_kernelIN5flash11enable_sm90INS1_16FlashAttnBwdSm90INS1_25CollectiveMainloopBwdSm90ILi2ELi1ELi1EN4cute5tupleIJNS5_1CILi1EEES8_S8_EEENS6_IJNS7_ILi64EEENS7_ILi80EEENS7_ILi256EEEEEENS_10bfloat16_tEfNS_4arch4Sm90ELb0ELb0ELb1ELb0ELb0ELb0ELb1ELb1ELi2ELi1ELi1ELi1ELb0EEENS1_21CollectiveEpilogueBwdISD_SE_SG_Li256ELb0ELb1ELi2EEENS1_19SingleTileSchedulerILb0ELb0ELb0ELi80EEEEEEEEEvNT_6ParamsE)
        /*004c*/ 	.short	0x0380
        /*004e*/ 	.short	0x0900


	//----- nvinfo : EIATTR_SW_WAR
	.align		4
.L_116:
        /*0050*/ 	.byte	0x04, 0x36
        /*0052*/ 	.short	(.L_118 - .L_117)
.L_117:
        /*0054*/ 	.word	0x00000008
.L_118:


//--------------------- .nv.info._ZN7cutlass13device_kernelIN5flash11enable_sm90INS1_16FlashAttnBwdSm90INS1_25CollectiveMainloopBwdSm90ILi2ELi1ELi1EN4cute5tupleIJNS5_1CILi1EEES8_S8_EEENS6_IJNS7_ILi64EEENS7_ILi80EEENS7_ILi256EEEEEENS_10bfloat16_tEfNS_4arch4Sm90ELb0ELb0ELb1ELb0ELb0ELb0ELb1ELb1ELi2ELi1ELi1ELi1ELb0EEENS1_24CollectiveEpilogueBwdGQAISD_fSG_Li256ELb0ELb0EEENS1_19SingleTileSchedulerILb0ELb0ELb0ELi80EEEEEEEEEvNT_6ParamsE --------------------------
	.section	.nv.info._ZN7cutlass13device_kernelIN5flash11enable_sm90INS1_16FlashAttnBwdSm90INS1_25CollectiveMainloopBwdSm90ILi2ELi1ELi1EN4cute5tupleIJNS5_1CILi1EEES8_S8_EEENS6_IJNS7_ILi64EEENS7_ILi80EEENS7_ILi256EEEEEENS_10bfloat16_tEfNS_4arch4Sm90ELb0ELb0ELb1ELb0ELb0ELb0ELb1ELb1ELi2ELi1ELi1ELi1ELb0EEENS1_24CollectiveEpilogueBwdGQAISD_fSG_Li256ELb0ELb0EEENS1_19SingleTileSchedulerILb0ELb0ELb0ELi80EEEEEEEEEvNT_6ParamsE,"",@"SHT_CUDA_INFO"
	.sectionflags	@""
	.align	4


	//----- nvinfo : EIATTR_CUDA_API_VERSION
	.align		4
        /*0000*/ 	.byte	0x04, 0x37
        /*0002*/ 	.short	(.L_120 - .L_119)
.L_119:
        /*0004*/ 	.word	0x00000082


	//----- nvinfo : EIATTR_KPARAM_INFO
	.align		4
.L_120:
        /*0008*/ 	.byte	0x04, 0x17
        /*000a*/ 	.short	(.L_122 - .L_121)
.L_121:
        /*000c*/ 	.word	0x00000000
        /*0010*/ 	.short	0x0000
        /*0012*/ 	.short	0x0000
        /*0014*/ 	.byte	0x00, 0xf0, 0x01, 0x1a


	//----- nvinfo : EIATTR_SPARSE_MMA_MASK
	.align		4
.L_122:
        /*0018*/ 	.byte	0x03, 0x50
        /*001a*/ 	.short	0x0000


	//----- nvinfo : EIATTR_MAXREG_COUNT
	.align		4
        /*001c*/ 	.byte	0x03, 0x1b
        /*001e*/ 	.short	0x00a8


	//----- nvinfo : EIATTR_MERCURY_ISA_VERSION
	.align		4
        /*0020*/ 	.byte	0x03, 0x5f
        /*0022*/ 	.short	0x0101


	//----- nvinfo : EIATTR_VRC_CTA_INIT_COUNT
	.align		4
        /*0024*/ 	.byte	0x02, 0x4a
	.zero		1
	.zero		1


	//----- nvinfo : EIATTR_EXIT_INSTR_OFFSETS
	.align		4
        /*0028*/ 	.byte	0x04, 0x1c
        /*002a*/ 	.short	(.L_124 - .L_123)


	//   ....[0]....
.L_123:
        /*002c*/ 	.word	0x00000010


	//----- nvinfo : EIATTR_MAX_THREADS
	.align		4
.L_124:
        /*0030*/ 	.byte	0x04, 0x05
        /*0032*/ 	.short	(.L_126 - .L_125)
.L_125:
        /*0034*/ 	.word	0x00000180
        /*0038*/ 	.word	0x00000001
        /*003c*/ 	.word	0x00000001


	//----- nvinfo : EIATTR_CBANK_PARAM_SIZE
	.align		4
.L_126:
        /*0040*/ 	.byte	0x03, 0x19
        /*0042*/ 	.short	0x0680


	//----- nvinfo : EIATTR_PARAM_CBANK
	.align		4
        /*0044*/ 	.byte	0x04, 0x0a
        /*0046*/ 	.short	(.L_128 - .L_127)
	.align		4
.L_127:
        /*0048*/ 	.word	index@(.nv.constant0._ZN7cutlass13device_kernelIN5flash11enable_sm90INS1_16FlashAttnBwdSm90INS1_25CollectiveMainloopBwdSm90ILi2ELi1ELi1EN4cute5tupleIJNS5_1CILi1EEES8_S8_EEENS6_IJNS7_ILi64EEENS7_ILi80EEENS7_ILi256EEEEEENS_10bfloat16_tEfNS_4arch4Sm90ELb0ELb0ELb1ELb0ELb0ELb0ELb1ELb1ELi2ELi1ELi1ELi1ELb0EEENS1_24CollectiveEpilogueBwdGQAISD_fSG_Li256ELb0ELb0EEENS1_19SingleTileSchedulerILb0ELb0ELb0ELi80EEEEEEEEEvNT_6ParamsE)
        /*004c*/ 	.short	0x0380
        /*004e*/ 	.short	0x0680


	//----- nvinfo : EIATTR_SW_WAR
	.align		4
.L_128:
        /*0050*/ 	.byte	0x04, 0x36
        /*0052*/ 	.short	(.L_130 - .L_129)
.L_129:
        /*0054*/ 	.word	0x00000008
.L_130:


//--------------------- .nv.info._ZN7cutlass13device_kernelIN5flash11enable_sm90INS1_16FlashAttnBwdSm90INS1_25CollectiveMainloopBwdSm90ILi2ELi1ELi1EN4cute5tupleIJNS5_1CILi1EEES8_S8_EEENS6_IJNS7_ILi64EEENS7_ILi80EEENS7_ILi256EEEEEENS_10bfloat16_tEfNS_4arch4Sm90ELb0ELb0ELb1ELb1ELb0ELb0ELb1ELb1ELi2ELi1ELi1ELi1ELb0EEENS1_21CollectiveEpilogueBwdISD_SE_SG_Li256ELb1ELb1ELi2EEENS1_19SingleTileSchedulerILb1ELb0ELb0ELi80EEEEEEEEEvNT_6ParamsE --------------------------
	.section	.nv.info._ZN7cutlass13device_kernelIN5flash11enable_sm90INS1_16FlashAttnBwdSm90INS1_25CollectiveMainloopBwdSm90ILi2ELi1ELi1EN4cute5tupleIJNS5_1CILi1EEES8_S8_EEENS6_IJNS7_ILi64EEENS7_ILi80EEENS7_ILi256EEEEEENS_10bfloat16_tEfNS_4arch4Sm90ELb0ELb0ELb1ELb1ELb0ELb0ELb1ELb1ELi2ELi1ELi1ELi1ELb0EEENS1_21CollectiveEpilogueBwdISD_SE_SG_Li256ELb1ELb1ELi2EEENS1_19SingleTileSchedulerILb1ELb0ELb0ELi80EEEEEEEEEvNT_6ParamsE,"",@"SHT_CUDA_INFO"
	.sectionflags	@""
	.align	4


	//----- nvinfo : EIATTR_CUDA_API_VERSION
	.align		4
        /*0000*/ 	.byte	0x04, 0x37
        /*0002*/ 	.short	(.L_132 - .L_131)
.L_131:
        /*0004*/ 	.word	0x00000082


	//----- nvinfo : EIATTR_KPARAM_INFO
	.align		4
.L_132:
        /*0008*/ 	.byte	0x04, 0x17
        /*000a*/ 	.short	(.L_134 - .L_133)
.L_133:
        /*000c*/ 	.word	0x00000000
        /*0010*/ 	.short	0x0000
        /*0012*/ 	.short	0x0000
        /*0014*/ 	.byte	0x00, 0xf0, 0x01, 0x1a


	//----- nvinfo : EIATTR_SPARSE_MMA_MASK
	.align		4
.L_134:
        /*0018*/ 	.byte	0x03, 0x50
        /*001a*/ 	.short	0x0000


	//----- nvinfo : EIATTR_MAXREG_COUNT
	.align		4
        /*001c*/ 	.byte	0x03, 0x1b
        /*001e*/ 	.short	0x00a8


	//----- nvinfo : EIATTR_MERCURY_ISA_VERSION
	.align		4
        /*0020*/ 	.byte	0x03, 0x5f
        /*0022*/ 	.short	0x0101


	//----- nvinfo : EIATTR_VRC_CTA_INIT_COUNT
	.align		4
        /*0024*/ 	.byte	0x02, 0x4a
	.zero		1
	.zero		1


	//----- nvinfo : EIATTR_EXIT_INSTR_OFFSETS
	.align		4
        /*0028*/ 	.byte	0x04, 0x1c
        /*002a*/ 	.short	(.L_136 - .L_135)


	//   ....[0]....
.L_135:
        /*002c*/ 	.word	0x00000010


	//----- nvinfo : EIATTR_MAX_THREADS
	.align		4
.L_136:
        /*0030*/ 	.byte	0x04, 0x05
        /*0032*/ 	.short	(.L_138 - .L_137)
.L_137:
        /*0034*/ 	.word	0x00000180
        /*0038*/ 	.word	0x00000001
        /*003c*/ 	.word	0x00000001


	//----- nvinfo : EIATTR_CBANK_PARAM_SIZE
	.align		4
.L_138:
        /*0040*/ 	.byte	0x03, 0x19
        /*0042*/ 	.short	0x0680


	//----- nvinfo : EIATTR_PARAM_CBANK
	.align		4
        /*0044*/ 	.byte	0x04, 0x0a
        /*0046*/ 	.short	(.L_140 - .L_139)
	.align		4
.L_139:
        /*0048*/ 	.word	index@(.nv.constant0._ZN7cutlass13device_kernelIN5flash11enable_sm90INS1_16FlashAttnBwdSm90INS1_25CollectiveMainloopBwdSm90ILi2ELi1ELi1EN4cute5tupleIJNS5_1CILi1EEES8_S8_EEENS6_IJNS7_ILi64EEENS7_ILi80EEENS7_ILi256EEEEEENS_10bfloat16_tEfNS_4arch4Sm90ELb0ELb0ELb1ELb1ELb0ELb0ELb1ELb1ELi2ELi1ELi1ELi1ELb0EEENS1_21CollectiveEpilogueBwdISD_SE_SG_Li256ELb1ELb1ELi2EEENS1_19SingleTileSchedulerILb1ELb0ELb0ELi80EEEEEEEEEvNT_6ParamsE)
        /*004c*/ 	.short	0x0380
        /*004e*/ 	.short	0x0680


	//----- nvinfo : EIATTR_SW_WAR
	.align		4
.L_140:
        /*0050*/ 	.byte	0x04, 0x36
        /*0052*/ 	.short	(.L_142 - .L_141)
.L_141:
        /*0054*/ 	.word	0x00000008
.L_142:


//--------------------- .nv.info._ZN7cutlass13device_kernelIN5flash11enable_sm90INS1_16FlashAttnBwdSm90INS1_25CollectiveMainloopBwdSm90ILi2ELi1ELi1EN4cute5tupleIJNS5_1CILi1EEES8_S8_EEENS6_IJNS7_ILi64EEENS7_ILi80EEENS7_ILi256EEEEEENS_10bfloat16_tEfNS_4arch4Sm90ELb0ELb0ELb1ELb1ELb0ELb0ELb1ELb1ELi2ELi1ELi1ELi1ELb0EEENS1_24CollectiveEpilogueBwdGQAISD_fSG_Li256ELb1ELb0EEENS1_19SingleTileSchedulerILb1ELb0ELb0ELi80EEEEEEEEEvNT_6ParamsE --------------------------
	.section	.nv.info._ZN7cutlass13device_kernelIN5flash11enable_sm90INS1_16FlashAttnBwdSm90INS1_25CollectiveMainloopBwdSm90ILi2ELi1ELi1EN4cute5tupleIJNS5_1CILi1EEES8_S8_EEENS6_IJNS7_ILi64EEENS7_ILi80EEENS7_ILi256EEEEEENS_10bfloat16_tEfNS_4arch4Sm90ELb0ELb0ELb1ELb1ELb0ELb0ELb1ELb1ELi2ELi1ELi1ELi1ELb0EEENS1_24CollectiveEpilogueBwdGQAISD_fSG_Li256ELb1ELb0EEENS1_19SingleTileSchedulerILb1ELb0ELb0ELi80EEEEEEEEEvNT_6ParamsE,"",@"SHT_CUDA_INFO"
	.sectionflags	@""
	.align	4


	//----- nvinfo : EIATTR_CUDA_API_VERSION
	.align		4
        /*0000*/ 	.byte	0x04, 0x37
        /*0002*/ 	.short	(.L_144 - .L_143)
.L_143:
        /*0004*/ 	.word	0x00000082


	//----- nvinfo : EIATTR_KPARAM_INFO
	.align		4
.L_144:
        /*0008*/ 	.byte	0x04, 0x17
        /*000a*/ 	.short	(.L_146 - .L_145)
.L_145:
        /*000c*/ 	.word	0x00000000
        /*0010*/ 	.short	0x0000
        /*0012*/ 	.short	0x0000
        /*0014*/ 	.byte	0x00, 0xf0, 0x01, 0x1a


	//----- nvinfo : EIATTR_SPARSE_MMA_MASK
	.align		4
.L_146:
        /*0018*/ 	.byte	0x03, 0x50
        /*001a*/ 	.short	0x0000


	//----- nvinfo : EIATTR_MAXREG_COUNT
	.align		4
        /*001c*/ 	.byte	0x03, 0x1b
        /*001e*/ 	.short	0x00a8


	//----- nvinfo : EIATTR_MERCURY_ISA_VERSION
	.align		4
        /*0020*/ 	.byte	0x03, 0x5f
        /*0022*/ 	.short	0x0101


	//----- nvinfo : EIATTR_VRC_CTA_INIT_COUNT
	.align		4
        /*0024*/ 	.byte	0x02, 0x4a
	.zero		1
	.zero		1


	//----- nvinfo : EIATTR_EXIT_INSTR_OFFSETS
	.align		4
        /*0028*/ 	.byte	0x04, 0x1c
        /*002a*/ 	.short	(.L_148 - .L_147)


	//   ....[0]....
.L_147:
        /*002c*/ 	.word	0x00000010


	//----- nvinfo : EIATTR_MAX_THREADS
	.align		4
.L_148:
        /*0030*/ 	.byte	0x04, 0x05
        /*0032*/ 	.short	(.L_150 - .L_149)
.L_149:
        /*0034*/ 	.word	0x00000180
        /*0038*/ 	.word	0x00000001
        /*003c*/ 	.word	0x00000001


	//----- nvinfo : EIATTR_CBANK_PARAM_SIZE
	.align		4
.L_150:
        /*0040*/ 	.byte	0x03, 0x19
        /*0042*/ 	.short	0x0680


	//----- nvinfo : EIATTR_PARAM_CBANK
	.align		4
        /*0044*/ 	.byte	0x04, 0x0a
        /*0046*/ 	.short	(.L_152 - .L_151)
	.align		4
.L_151:
        /*0048*/ 	.word	index@(.nv.constant0._ZN7cutlass13device_kernelIN5flash11enable_sm90INS1_16FlashAttnBwdSm90INS1_25CollectiveMainloopBwdSm90ILi2ELi1ELi1EN4cute5tupleIJNS5_1CILi1EEES8_S8_EEENS6_IJNS7_ILi64EEENS7_ILi80EEENS7_ILi256EEEEEENS_10bfloat16_tEfNS_4arch4Sm90ELb0ELb0ELb1ELb1ELb0ELb0ELb1ELb1ELi2ELi1ELi1ELi1ELb0EEENS1_24CollectiveEpilogueBwdGQAISD_fSG_Li256ELb1ELb0EEENS1_19SingleTileSchedulerILb1ELb0ELb0ELi80EEEEEEEEEvNT_6ParamsE)
        /*004c*/ 	.short	0x0380
        /*004e*/ 	.short	0x0680


	//----- nvinfo : EIATTR_SW_WAR
	.align		4
.L_152:
        /*0050*/ 	.byte	0x04, 0x36
        /*0052*/ 	.short	(.L_154 - .L_153)
.L_153:
        /*0054*/ 	.word	0x00000008
.L_154:


//--------------------- .nv.info._ZN7cutlass13device_kernelIN5flash11enable_sm90INS1_16FlashAttnBwdSm90INS1_25CollectiveMainloopBwdSm90ILi2ELi1ELi1EN4cute5tupleIJNS5_1CILi1EEES8_S8_EEENS6_IJNS7_ILi64EEENS7_ILi80EEENS7_ILi256EEEEEENS_10bfloat16_tEfNS_4arch4Sm90ELb0ELb1ELb1ELb0ELb0ELb0ELb1ELb1ELi2ELi1ELi1ELi1ELb0EEENS1_21CollectiveEpilogueBwdISD_SE_SG_Li256ELb0ELb1ELi2EEENS1_19SingleTileSchedulerILb0ELb0ELb0ELi80EEEEEEEEEvNT_6ParamsE --------------------------
	.section	.nv.info._ZN7cutlass13device_kernelIN5flash11enable_sm90INS1_16FlashAttnBwdSm90INS1_25CollectiveMainloopBwdSm90ILi2ELi1ELi1EN4cute5tupleIJNS5_1CILi1EEES8_S8_EEENS6_IJNS7_ILi64EEENS7_ILi80EEENS7_ILi256EEEEEENS_10bfloat16_tEfNS_4arch4Sm90ELb0ELb1ELb1ELb0ELb0ELb0ELb1ELb1ELi2ELi1ELi1ELi1ELb0EEENS1_21CollectiveEpilogueBwdISD_SE_SG_Li256ELb0ELb1ELi2EEENS1_19SingleTileSchedulerILb0ELb0ELb0ELi80EEEEEEEEEvNT_6ParamsE,"",@"SHT_CUDA_INFO"
	.sectionflags	@""
	.align	4


	//----- nvinfo : EIATTR_CUDA_API_VERSION
	.align		4
        /*0000*/ 	.byte	0x04, 0x37
        /*0002*/ 	.short	(.L_156 - .L_155)
.L_155:
        /*0004*/ 	.word	0x00000082


	//----- nvinfo : EIATTR_KPARAM_INFO
	.align		4
.L_156:
        /*0008*/ 	.byte	0x04, 0x17
        /*000a*/ 	.short	(.L_158 - .L_157)
.L_157:
        /*000c*/ 	.word	0x00000000
        /*0010*/ 	.short	0x0000
        /*0012*/ 	.short	0x0000
        /*0014*/ 	.byte	0x00, 0xf0, 0x01, 0x24


	//----- nvinfo : EIATTR_SPARSE_MMA_MASK
	.align		4
.L_158:
        /*0018*/ 	.byte	0x03, 0x50
        /*001a*/ 	.short	0x0000


	//----- nvinfo : EIATTR_MAXREG_COUNT
	.align		4
        /*001c*/ 	.byte	0x03, 0x1b
        /*001e*/ 	.short	0x00a8


	//----- nvinfo : EIATTR_MERCURY_ISA_VERSION
	.align		4
        /*0020*/ 	.byte	0x03, 0x5f
        /*0022*/ 	.short	0x0101


	//----- nvinfo : EIATTR_VRC_CTA_INIT_COUNT
	.align		4
        /*0024*/ 	.byte	0x02, 0x4a
	.zero		1
	.zero		1


	//----- nvinfo : EIATTR_EXIT_INSTR_OFFSETS
	.align		4
        /*0028*/ 	.byte	0x04, 0x1c
        /*002a*/ 	.short	(.L_160 - .L_159)


	//   ....[0]....
.L_159:
        /*002c*/ 	.word	0x00000010


	//----- nvinfo : EIATTR_MAX_THREADS
	.align		4
.L_160:
        /*0030*/ 	.byte	0x04, 0x05
        /*0032*/ 	.short	(.L_162 - .L_161)
.L_161:
        /*0034*/ 	.word	0x00000180
        /*0038*/ 	.word	0x00000001
        /*003c*/ 	.word	0x00000001


	//----- nvinfo : EIATTR_CBANK_PARAM_SIZE
	.align		4
.L_162:
        /*0040*/ 	.byte	0x03, 0x19
        /*0042*/ 	.short	0x0900


	//----- nvinfo : EIATTR_PARAM_CBANK
	.align		4
        /*0044*/ 	.byte	0x04, 0x0a
        /*0046*/ 	.short	(.L_164 - .L_163)
	.align		4
.L_163:
        /*0048*/ 	.word	index@(.nv.constant0._ZN7cutlass13device_kernelIN5flash11enable_sm90INS1_16FlashAttnBwdSm90INS1_25CollectiveMainloopBwdSm90ILi2ELi1ELi1EN4cute5tupleIJNS5_1CILi1EEES8_S8_EEENS6_IJNS7_ILi64EEENS7_ILi80EEENS7_ILi256EEEEEENS_10bfloat16_tEfNS_4arch4Sm90ELb0ELb1ELb1ELb0ELb0ELb0ELb1ELb1ELi2ELi1ELi1ELi1ELb0EEENS1_21CollectiveEpilogueBwdISD_SE_SG_Li256ELb0ELb1ELi2EEENS1_19SingleTileSchedulerILb0ELb0ELb0ELi80EEEEEEEEEvNT_6ParamsE)
        /*004c*/ 	.short	0x0380
        /*004e*/ 	.short	0x0900


	//----- nvinfo : EIATTR_SW_WAR
	.align		4
.L_164:
        /*0050*/ 	.byte	0x04, 0x36
        /*0052*/ 	.short	(.L_166 - .L_165)
.L_165:
        /*0054*/ 	.word	0x00000008
.L_166:


//--------------------- .nv.info._ZN7cutlass13device_kernelIN5flash11enable_sm90INS1_16FlashAttnBwdSm90INS1_25CollectiveMainloopBwdSm90ILi2ELi1ELi1EN4cute5tupleIJNS5_1CILi1EEES8_S8_EEENS6_IJNS7_ILi64EEENS7_ILi80EEENS7_ILi256EEEEEENS_10bfloat16_tEfNS_4arch4Sm90ELb0ELb1ELb1ELb0ELb0ELb0ELb1ELb1ELi2ELi1ELi1ELi1ELb0EEENS1_24CollectiveEpilogueBwdGQAISD_fSG_Li256ELb0ELb0EEENS1_19SingleTileSchedulerILb0ELb0ELb0ELi80EEEEEEEEEvNT_6ParamsE --------------------------
	.section	.nv.info._ZN7cutlass13device_kernelIN5flash11enable_sm90INS1_16FlashAttnBwdSm90INS1_25CollectiveMainloopBwdSm90ILi2ELi1ELi1EN4cute5tupleIJNS5_1CILi1EEES8_S8_EEENS6_IJNS7_ILi64EEENS7_ILi80EEENS7_ILi256EEEEEENS_10bfloat16_tEfNS_4arch4Sm90ELb0ELb1ELb1ELb0ELb0ELb0ELb1ELb1ELi2ELi1ELi1ELi1ELb0EEENS1_24CollectiveEpilogueBwdGQAISD_fSG_Li256ELb0ELb0EEENS1_19SingleTileSchedulerILb0ELb0ELb0ELi80EEEEEEEEEvNT_6ParamsE,"",@"SHT_CUDA_INFO"
	.sectionflags	@""
	.align	4


	//----- nvinfo : EIATTR_CUDA_API_VERSION
	.align		4
        /*0000*/ 	.byte	0x04, 0x37
        /*0002*/ 	.short	(.L_168 - .L_167)
.L_167:
        /*0004*/ 	.word	0x00000082


	//----- nvinfo : EIATTR_KPARAM_INFO
	.align		4
.L_168:
        /*0008*/ 	.byte	0x04, 0x17
        /*000a*/ 	.short	(.L_170 - .L_169)
.L_169:
        /*000c*/ 	.word	0x00000000
        /*0010*/ 	.short	0x0000
        /*0012*/ 	.short	0x0000
        /*0014*/ 	.byte	0x00, 0xf0, 0x01, 0x1a


	//----- nvinfo : EIATTR_SPARSE_MMA_MASK
	.align		4
.L_170:
        /*0018*/ 	.byte	0x03, 0x50
        /*001a*/ 	.short	0x0000


	//----- nvinfo : EIATTR_MAXREG_COUNT
	.align		4
        /*001c*/ 	.byte	0x03, 0x1b
        /*001e*/ 	.short	0x00a8


	//----- nvinfo : EIATTR_MERCURY_ISA_VERSION
	.align		4
        /*0020*/ 	.byte	0x03, 0x5f
        /*0022*/ 	.short	0x0101


	//----- nvinfo : EIATTR_VRC_CTA_INIT_COUNT
	.align		4
        /*0024*/ 	.byte	0x02, 0x4a
	.zero		1
	.zero		1


	//----- nvinfo : EIATTR_EXIT_INSTR_OFFSETS
	.align		4
        /*0028*/ 	.byte	0x04, 0x1c
        /*002a*/ 	.short	(.L_172 - .L_171)


	//   ....[0]....
.L_171:
        /*002c*/ 	.word	0x00000010


	//----- nvinfo : EIATTR_MAX_THREADS
	.align		4
.L_172:
        /*0030*/ 	.byte	0x04, 0x05
        /*0032*/ 	.short	(.L_174 - .L_173)
.L_173:
        /*0034*/ 	.word	0x00000180
        /*0038*/ 	.word	0x00000001
        /*003c*/ 	.word	0x00000001


	//----- nvinfo : EIATTR_CBANK_PARAM_SIZE
	.align		4
.L_174:
        /*0040*/ 	.byte	0x03, 0x19
        /*0042*/ 	.short	0x0680


	//----- nvinfo : EIATTR_PARAM_CBANK
	.align		4
        /*0044*/ 	.byte	0x04, 0x0a
        /*0046*/ 	.short	(.L_176 - .L_175)
	.align		4
.L_175:
        /*0048*/ 	.word	index@(.nv.constant0._ZN7cutlass13device_kernelIN5flash11enable_sm90INS1_16FlashAttnBwdSm90INS1_25CollectiveMainloopBwdSm90ILi2ELi1ELi1EN4cute5tupleIJNS5_1CILi1EEES8_S8_EEENS6_IJNS7_ILi64EEENS7_ILi80EEENS7_ILi256EEEEEENS_10bfloat16_tEfNS_4arch4Sm90ELb0ELb1ELb1ELb0ELb0ELb0ELb1ELb1ELi2ELi1ELi1ELi1ELb0EEENS1_24CollectiveEpilogueBwdGQAISD_fSG_Li256ELb0ELb0EEENS1_19SingleTileSchedulerILb0ELb0ELb0ELi80EEEEEEEEEvNT_6ParamsE)
        /*004c*/ 	.short	0x0380
        /*004e*/ 	.short	0x0680


	//----- nvinfo : EIATTR_SW_WAR
	.align		4
.L_176:
        /*0050*/ 	.byte	0x04, 0x36
        /*0052*/ 	.short	(.L_178 - .L_177)
.L_177:
        /*0054*/ 	.word	0x00000008
.L_178:


//--------------------- .nv.info._ZN7cutlass13device_kernelIN5flash11enable_sm90INS1_16FlashAttnBwdSm90INS1_25CollectiveMainloopBwdSm90ILi2ELi1ELi1EN4cute5tupleIJNS5_1CILi1EEES8_S8_EEENS6_IJNS7_ILi64EEENS7_ILi80EEENS7_ILi256EEEEEENS_10bfloat16_tEfNS_4arch4Sm90ELb0ELb1ELb1ELb1ELb0ELb0ELb1ELb1ELi2ELi1ELi1ELi1ELb0EEENS1_21CollectiveEpilogueBwdISD_SE_SG_Li256ELb1ELb1ELi2EEENS1_19SingleTileSchedulerILb1ELb0ELb0ELi80EEEEEEEEEvNT_6ParamsE --------------------------
	.section	.nv.info._ZN7cutlass13device_kernelIN5flash11enable_sm90INS1_16FlashAttnBwdSm90INS1_25CollectiveMainloopBwdSm90ILi2ELi1ELi1EN4cute5tupleIJNS5_1CILi1EEES8_S8_EEENS6_IJNS7_ILi64EEENS7_ILi80EEENS7_ILi256EEEEEENS_10bfloat16_tEfNS_4arch4Sm90ELb0ELb1ELb1ELb1ELb0ELb0ELb1ELb1ELi2ELi1ELi1ELi1ELb0EEENS1_21CollectiveEpilogueBwdISD_SE_SG_Li256ELb1ELb1ELi2EEENS1_19SingleTileSchedulerILb1ELb0ELb0ELi80EEEEEEEEEvNT_6ParamsE,"",@"SHT_CUDA_INFO"
	.sectionflags	@""
	.align	4


	//----- nvinfo : EIATTR_CUDA_API_VERSION
	.align		4
        /*0000*/ 	.byte	0x04, 0x37
        /*0002*/ 	.short	(.L_180 - .L_179)
.L_179:
        /*0004*/ 	.word	0x00000082


	//----- nvinfo : EIATTR_KPARAM_INFO
	.align		4
.L_180:
        /*0008*/ 	.byte	0x04, 0x17
        /*000a*/ 	.short	(.L_182 - .L_181)
.L_181:
        /*000c*/ 	.word	0x00000000
        /*0010*/ 	.short	0x0000
        /*0012*/ 	.short	0x0000
        /*0014*/ 	.byte	0x00, 0xf0, 0x01, 0x1a


	//----- nvinfo : EIATTR_SPARSE_MMA_MASK
	.align		4
.L_182:
        /*0018*/ 	.byte	0x03, 0x50
        /*001a*/ 	.short	0x0000


	//----- nvinfo : EIATTR_MAXREG_COUNT
	.align		4
        /*001c*/ 	.byte	0x03, 0x1b
        /*001e*/ 	.short	0x00a8


	//----- nvinfo : EIATTR_MERCURY_ISA_VERSION
	.align		4
        /*0020*/ 	.byte	0x03, 0x5f
        /*0022*/ 	.short	0x0101


	//----- nvinfo : EIATTR_VRC_CTA_INIT_COUNT
	.align		4
        /*0024*/ 	.byte	0x02, 0x4a
	.zero		1
	.zero		1


	//----- nvinfo : EIATTR_EXIT_INSTR_OFFSETS
	.align		4
        /*0028*/ 	.byte	0x04, 0x1c
        /*002a*/ 	.short	(.L_184 - .L_183)


	//   ....[0]....
.L_183:
        /*002c*/ 	.word	0x00000010


	//----- nvinfo : EIATTR_MAX_THREADS
	.align		4
.L_184:
        /*0030*/ 	.byte	0x04, 0x05
        /*0032*/ 	.short	(.L_186 - .L_185)
.L_185:
        /*0034*/ 	.word	0x00000180
        /*0038*/ 	.word	0x00000001
        /*003c*/ 	.word	0x00000001


	//----- nvinfo : EIATTR_CBANK_PARAM_SIZE
	.align		4
.L_186:
        /*0040*/ 	.byte	0x03, 0x19
        /*0042*/ 	.short	0x0680


	//----- nvinfo : EIATTR_PARAM_CBANK
	.align		4
        /*0044*/ 	.byte	0x04, 0x0a
        /*0046*/ 	.short	(.L_188 - .L_187)
	.align		4
.L_187:
        /*0048*/ 	.word	index@(.nv.constant0._ZN7cutlass13device_kernelIN5flash11enable_sm90INS1_16FlashAttnBwdSm90INS1_25CollectiveMainloopBwdSm90ILi2ELi1ELi1EN4cute5tupleIJNS5_1CILi1EEES8_S8_EEENS6_IJNS7_ILi64EEENS7_ILi80EEENS7_ILi256EEEEEENS_10bfloat16_tEfNS_4arch4Sm90ELb0ELb1ELb1ELb1ELb0ELb0ELb1ELb1ELi2ELi1ELi1ELi1ELb0EEENS1_21CollectiveEpilogueBwdISD_SE_SG_Li256ELb1ELb1ELi2EEENS1_19SingleTileSchedulerILb1ELb0ELb0ELi80EEEEEEEEEvNT_6ParamsE)
        /*004c*/ 	.short	0x0380
        /*004e*/ 	.short	0x0680


	//----- nvinfo : EIATTR_SW_WAR
	.align		4
.L_188:
        /*0050*/ 	.byte	0x04, 0x36
        /*0052*/ 	.short	(.L_190 - .L_189)
.L_189:
        /*0054*/ 	.word	0x00000008
.L_190:


//--------------------- .nv.info._ZN7cutlass13device_kernelIN5flash11enable_sm90INS1_16FlashAttnBwdSm90INS1_25CollectiveMainloopBwdSm90ILi2ELi1ELi1EN4cute5tupleIJNS5_1CILi1EEES8_S8_EEENS6_IJNS7_ILi64EEENS7_ILi80EEENS7_ILi256EEEEEENS_10bfloat16_tEfNS_4arch4Sm90ELb0ELb1ELb1ELb1ELb0ELb0ELb1ELb1ELi2ELi1ELi1ELi1ELb0EEENS1_24CollectiveEpilogueBwdGQAISD_fSG_Li256ELb1ELb0EEENS1_19SingleTileSchedulerILb1ELb0ELb0ELi80EEEEEEEEEvNT_6ParamsE --------------------------
	.section	.nv.info._ZN7cutlass13device_kernelIN5flash11enable_sm90INS1_16FlashAttnBwdSm90INS1_25CollectiveMainloopBwdSm90ILi2ELi1ELi1EN4cute5tupleIJNS5_1CILi1EEES8_S8_EEENS6_IJNS7_ILi64EEENS7_ILi80EEENS7_ILi256EEEEEENS_10bfloat16_tEfNS_4arch4Sm90ELb0ELb1ELb1ELb1ELb0ELb0ELb1ELb1ELi2ELi1ELi1ELi1ELb0EEENS1_24CollectiveEpilogueBwdGQAISD_fSG_Li256ELb1ELb0EEENS1_19SingleTileSchedulerILb1ELb0ELb0ELi80EEEEEEEEEvNT_6ParamsE,"",@"SHT_CUDA_INFO"
	.sectionflags	@""
	.align	4


	//----- nvinfo : EIATTR_CUDA_API_VERSION
	.align		4
        /*0000*/ 	.byte	0x04, 0x37
        /*0002*/ 	.short	(.L_192 - .L_191)
.L_191:
        /*0004*/ 	.word	0x00000082


	//----- nvinfo : EIATTR_KPARAM_INFO
	.align		4
.L_192:
        /*0008*/ 	.byte	0x04, 0x17
        /*000a*/ 	.short	(.L_194 - .L_193)
.L_193:
        /*000c*/ 	.word	0x00000000
        /*0010*/ 	.short	0x0000
        /*0012*/ 	.short	0x0000
        /*0014*/ 	.byte	0x00, 0xf0, 0x01, 0x1a


	//----- nvinfo : EIATTR_SPARSE_MMA_MASK
	.align		4
.L_194:
        /*0018*/ 	.byte	0x03, 0x50
        /*001a*/ 	.short	0x0000


	//----- nvinfo : EIATTR_MAXREG_COUNT
	.align		4
        /*001c*/ 	.byte	0x03, 0x1b
        /*001e*/ 	.short	0x00a8


	//----- nvinfo : EIATTR_MERCURY_ISA_VERSION
	.align		4
        /*0020*/ 	.byte	0x03, 0x5f
        /*0022*/ 	.short	0x0101


	//----- nvinfo : EIATTR_VRC_CTA_INIT_COUNT
	.align		4
        /*0024*/ 	.byte	0x02, 0x4a
	.zero		1
	.zero		1


	//----- nvinfo : EIATTR_EXIT_INSTR_OFFSETS
	.align		4
        /*0028*/ 	.byte	0x04, 0x1c
        /*002a*/ 	.short	(.L_196 - .L_195)


	//   ....[0]....
.L_195:
        /*002c*/ 	.word	0x00000010


	//----- nvinfo : EIATTR_MAX_THREADS
	.align		4
.L_196:
        /*0030*/ 	.byte	0x04, 0x05
        /*0032*/ 	.short	(.L_198 - .L_197)
.L_197:
        /*0034*/ 	.word	0x00000180
        /*0038*/ 	.word	0x00000001
        /*003c*/ 	.word	0x00000001


	//----- nvinfo : EIATTR_CBANK_PARAM_SIZE
	.align		4
.L_198:
        /*0040*/ 	.byte	0x03, 0x19
        /*0042*/ 	.short	0x0680


	//----- nvinfo : EIATTR_PARAM_CBANK
	.align		4
        /*0044*/ 	.byte	0x04, 0x0a
        /*0046*/ 	.short	(.L_200 - .L_199)
	.align		4
.L_199:
        /*0048*/ 	.word	index@(.nv.constant0._ZN7cutlass13device_kernelIN5flash11enable_sm90INS1_16FlashAttnBwdSm90INS1_25CollectiveMainloopBwdSm90ILi2ELi1ELi1EN4cute5tupleIJNS5_1CILi1EEES8_S8_EEENS6_IJNS7_ILi64EEENS7_ILi80EEENS7_ILi256EEEEEENS_10bfloat16_tEfNS_4arch4Sm90ELb0ELb1ELb1ELb1ELb0ELb0ELb1ELb1ELi2ELi1ELi1ELi1ELb0EEENS1_24CollectiveEpilogueBwdGQAISD_fSG_Li256ELb1ELb0EEENS1_19SingleTileSchedulerILb1ELb0ELb0ELi80EEEEEEEEEvNT_6ParamsE)
        /*004c*/ 	.short	0x0380
        /*004e*/ 	.short	0x0680


	//----- nvinfo : EIATTR_SW_WAR
	.align		4
.L_200:
        /*0050*/ 	.byte	0x04, 0x36
        /*0052*/ 	.short	(.L_202 - .L_201)
.L_201:
        /*0054*/ 	.word	0x00000008
.L_202:


//--------------------- .nv.info._ZN7cutlass13device_kernelIN5flash11enable_sm90INS1_16FlashAttnBwdSm90INS1_25CollectiveMainloopBwdSm90ILi2ELi1ELi1EN4cute5tupleIJNS5_1CILi1EEES8_S8_EEENS6_IJNS7_ILi64EEENS7_ILi80EEENS7_ILi256EEEEEENS_10bfloat16_tEfNS_4arch4Sm90ELb1ELb0ELb1ELb0ELb0ELb0ELb1ELb1ELi2ELi1ELi1ELi1ELb0EEENS1_21CollectiveEpilogueBwdISD_SE_SG_Li256ELb0ELb1ELi2EEENS1_25SingleTileBwdLPTSchedulerILb0ELi80ELb0EEEEEEEEEvNT_6ParamsE --------------------------
	.section	.nv.info._ZN7cutlass13device_kernelIN5flash11enable_sm90INS1_16FlashAttnBwdSm90INS1_25CollectiveMainloopBwdSm90ILi2ELi1ELi1EN4cute5tupleIJNS5_1CILi1EEES8_S8_EEENS6_IJNS7_ILi64EEENS7_ILi80EEENS7_ILi256EEEEEENS_10bfloat16_tEfNS_4arch4Sm90ELb1ELb0ELb1ELb0ELb0ELb0ELb1ELb1ELi2ELi1ELi1ELi1ELb0EEENS1_21CollectiveEpilogueBwdISD_SE_SG_Li256ELb0ELb1ELi2EEENS1_25SingleTileBwdLPTSchedulerILb0ELi80ELb0EEEEEEEEEvNT_6ParamsE,"",@"SHT_CUDA_INFO"
	.sectionflags	@""
	.align	4


	//----- nvinfo : EIATTR_CUDA_API_VERSION
	.align		4
        /*0000*/ 	.byte	0x04, 0x37
        /*0002*/ 	.short	(.L_204 - .L_203)
.L_203:
        /*0004*/ 	.word	0x00000082


	//----- nvinfo : EIATTR_KPARAM_INFO
	.align		4
.L_204:
        /*0008*/ 	.byte	0x04, 0x17
        /*000a*/ 	.short	(.L_206 - .L_205)
.L_205:
        /*000c*/ 	.word	0x00000000
        /*0010*/ 	.short	0x0000
        /*0012*/ 	.short	0x0000
        /*0014*/ 	.byte	0x00, 0xf0, 0x01, 0x24


	//----- nvinfo : EIATTR_SPARSE_MMA_MASK
	.align		4
.L_206:
        /*0018*/ 	.byte	0x03, 0x50
        /*001a*/ 	.short	0x0000


	//----- nvinfo : EIATTR_MAXREG_COUNT
	.align		4
        /*001c*/ 	.byte	0x03, 0x1b
        /*001e*/ 	.short	0x00a8


	//----- nvinfo : EIATTR_MERCURY_ISA_VERSION
	.align		4
        /*0020*/ 	.byte	0x03, 0x5f
        /*0022*/ 	.short	0x0101


	//----- nvinfo : EIATTR_VRC_CTA_INIT_COUNT
	.align		4
        /*0024*/ 	.byte	0x02, 0x4a
	.zero		1
	.zero		1


	//----- nvinfo : EIATTR_EXIT_INSTR_OFFSETS
	.align		4
        /*0028*/ 	.byte	0x04, 0x1c
        /*002a*/ 	.short	(.L_208 - .L_207)


	//   ....[0]....
.L_207:
        /*002c*/ 	.word	0x00000010


	//----- nvinfo : EIATTR_MAX_THREADS
	.align		4
.L_208:
        /*0030*/ 	.byte	0x04, 0x05
        /*0032*/ 	.short	(.L_210 - .L_209)
.L_209:
        /*0034*/ 	.word	0x00000180
        /*0038*/ 	.word	0x00000001
        /*003c*/ 	.word	0x00000001


	//----- nvinfo : EIATTR_CBANK_PARAM_SIZE
	.align		4
.L_210:
        /*0040*/ 	.byte	0x03, 0x19
        /*0042*/ 	.short	0x0900


	//----- nvinfo : EIATTR_PARAM_CBANK
	.align		4
        /*0044*/ 	.byte	0x04, 0x0a
        /*0046*/ 	.short	(.L_212 - .L_211)
	.align		4
.L_211:
        /*0048*/ 	.word	index@(.nv.constant0._ZN7cutlass13device_kernelIN5flash11enable_sm90INS1_16FlashAttnBwdSm90INS1_25CollectiveMainloopBwdSm90ILi2ELi1ELi1EN4cute5tupleIJNS5_1CILi1EEES8_S8_EEENS6_IJNS7_ILi64EEENS7_ILi80EEENS7_ILi256EEEEEENS_10bfloat16_tEfNS_4arch4Sm90ELb1ELb0ELb1ELb0ELb0ELb0ELb1ELb1ELi2ELi1ELi1ELi1ELb0EEENS1_21CollectiveEpilogueBwdISD_SE_SG_Li256ELb0ELb1ELi2EEENS1_25SingleTileBwdLPTSchedulerILb0ELi80ELb0EEEEEEEEEvNT_6ParamsE)
        /*004c*/ 	.short	0x0380
        /*004e*/ 	.short	0x0900


	//----- nvinfo : EIATTR_SW_WAR
	.align		4
.L_212:
        /*0050*/ 	.byte	0x04, 0x36
        /*0052*/ 	.short	(.L_214 - .L_213)
.L_213:
        /*0054*/ 	.word	0x00000008
.L_214:


//--------------------- .nv.info._ZN7cutlass13device_kernelIN5flash11enable_sm90INS1_16FlashAttnBwdSm90INS1_25CollectiveMainloopBwdSm90ILi2ELi1ELi1EN4cute5tupleIJNS5_1CILi1EEES8_S8_EEENS6_IJNS7_ILi64EEENS7_ILi80EEENS7_ILi256EEEEEENS_10bfloat16_tEfNS_4arch4Sm90ELb1ELb0ELb1ELb0ELb0ELb0ELb1ELb1ELi2ELi1ELi1ELi1ELb0EEENS1_24CollectiveEpilogueBwdGQAISD_fSG_Li256ELb0ELb0EEENS1_25SingleTileBwdLPTSchedulerILb0ELi80ELb0EEEEEEEEEvNT_6ParamsE --------------------------
	.section	.nv.info._ZN7cutlass13device_kernelIN5flash11enable_sm90INS1_16FlashAttnBwdSm90INS1_25CollectiveMainloopBwdSm90ILi2ELi1ELi1EN4cute5tupleIJNS5_1CILi1EEES8_S8_EEENS6_IJNS7_ILi64EEENS7_ILi80EEENS7_ILi256EEEEEENS_10bfloat16_tEfNS_4arch4Sm90ELb1ELb0ELb1ELb0ELb0ELb0ELb1ELb1ELi2ELi1ELi1ELi1ELb0EEENS1_24CollectiveEpilogueBwdGQAISD_fSG_Li256ELb0ELb0EEENS1_25SingleTileBwdLPTSchedulerILb0ELi80ELb0EEEEEEEEEvNT_6ParamsE,"",@"SHT_CUDA_INFO"
	.sectionflags	@""
	.align	4


	//----- nvinfo : EIATTR_CUDA_API_VERSION
	.align		4
        /*0000*/ 	.byte	0x04, 0x37
        /*0002*/ 	.short	(.L_216 - .L_215)
.L_215:
        /*0004*/ 	.word	0x00000082


	//----- nvinfo : EIATTR_KPARAM_INFO
	.align		4
.L_216:
        /*0008*/ 	.byte	0x04, 0x17
        /*000a*/ 	.short	(.L_218 - .L_217)
.L_217:
        /*000c*/ 	.word	0x00000000
        /*0010*/ 	.short	0x0000
        /*0012*/ 	.short	0x0000
        /*0014*/ 	.byte	0x00, 0xf0, 0x01, 0x1c


	//----- nvinfo : EIATTR_SPARSE_MMA_MASK
	.align		4
.L_218:
        /*0018*/ 	.byte	0x03, 0x50
        /*001a*/ 	.short	0x0000


	//----- nvinfo : EIATTR_MAXREG_COUNT
	.align		4
        /*001c*/ 	.byte	0x03, 0x1b
        /*001e*/ 	.short	0x00a8


	//----- nvinfo : EIATTR_MERCURY_ISA_VERSION
	.align		4
        /*0020*/ 	.byte	0x03, 0x5f
        /*0022*/ 	.short	0x0101


	//----- nvinfo : EIATTR_VRC_CTA_INIT_COUNT
	.align		4
        /*0024*/ 	.byte	0x02, 0x4a
	.zero		1
	.zero		1


	//----- nvinfo : EIATTR_EXIT_INSTR_OFFSETS
	.align		4
        /*0028*/ 	.byte	0x04, 0x1c
        /*002a*/ 	.short	(.L_220 - .L_219)


	//   ....[0]....
.L_219:
        /*002c*/ 	.word	0x00000010


	//----- nvinfo : EIATTR_MAX_THREADS
	.align		4
.L_220:
        /*0030*/ 	.byte	0x04, 0x05
        /*0032*/ 	.short	(.L_222 - .L_221)
.L_221:
        /*0034*/ 	.word	0x00000180
        /*0038*/ 	.word	0x00000001
        /*003c*/ 	.word	0x00000001


	//----- nvinfo : EIATTR_CBANK_PARAM_SIZE
	.align		4
.L_222:
        /*0040*/ 	.byte	0x03, 0x19
        /*0042*/ 	.short	0x0700


	//----- nvinfo : EIATTR_PARAM_CBANK
	.align		4
        /*0044*/ 	.byte	0x04, 0x0a
        /*0046*/ 	.short	(.L_224 - .L_223)
	.align		4
.L_223:
        /*0048*/ 	.word	index@(.nv.constant0._ZN7cutlass13device_kernelIN5flash11enable_sm90INS1_16FlashAttnBwdSm90INS1_25CollectiveMainloopBwdSm90ILi2ELi1ELi1EN4cute5tupleIJNS5_1CILi1EEES8_S8_EEENS6_IJNS7_ILi64EEENS7_ILi80EEENS7_ILi256EEEEEENS_10bfloat16_tEfNS_4arch4Sm90ELb1ELb0ELb1ELb0ELb0ELb0ELb1ELb1ELi2ELi1ELi1ELi1ELb0EEENS1_24CollectiveEpilogueBwdGQAISD_fSG_Li256ELb0ELb0EEENS1_25SingleTileBwdLPTSchedulerILb0ELi80ELb0EEEEEEEEEvNT_6ParamsE)
        /*004c*/ 	.short	0x0380
        /*004e*/ 	.short	0x0700


	//----- nvinfo : EIATTR_SW_WAR
	.align		4
.L_224:
        /*0050*/ 	.byte	0x04, 0x36
        /*0052*/ 	.short	(.L_226 - .L_225)
.L_225:
        /*0054*/ 	.word	0x00000008
.L_226:


//--------------------- .nv.info._ZN7cutlass13device_kernelIN5flash22FlashAttnBwdPreprocessIN4cute5tupleIJNS3_1CILi64EEENS5_ILi256EEEEEENS_10bfloat16_tEfNS_4arch4Sm90ELb1ELb0EEEEEvNT_6ParamsE --------------------------
	.section	.nv.info._ZN7cutlass13device_kernelIN5flash22FlashAttnBwdPreprocessIN4cute5tupleIJNS3_1CILi64EEENS5_ILi256EEEEEENS_10bfloat16_tEfNS_4arch4Sm90ELb1ELb0EEEEEvNT_6ParamsE,"",@"SHT_CUDA_INFO"
	.sectionflags	@""
	.align	4


	//----- nvinfo : EIATTR_CUDA_API_VERSION
	.align		4
        /*0000*/ 	.byte	0x04, 0x37
        /*0002*/ 	.short	(.L_228 - .L_227)
.L_227:
        /*0004*/ 	.word	0x00000082


	//----- nvinfo : EIATTR_KPARAM_INFO
	.align		4
.L_228:
        /*0008*/ 	.byte	0x04, 0x17
        /*000a*/ 	.short	(.L_230 - .L_229)
.L_229:
        /*000c*/ 	.word	0x00000000
        /*0010*/ 	.short	0x0000
        /*0012*/ 	.short	0x0000
        /*0014*/ 	.byte	0x00, 0xf0, 0xc1, 0x03


	//----- nvinfo : EIATTR_SPARSE_MMA_MASK
	.align		4
.L_230:
        /*0018*/ 	.byte	0x03, 0x50
        /*001a*/ 	.short	0x0000


	//----- nvinfo : EIATTR_MAXREG_COUNT
	.align		4
        /*001c*/ 	.byte	0x03, 0x1b
        /*001e*/ 	.short	0x0080


	//----- nvinfo : EIATTR_MERCURY_ISA_VERSION
	.align		4
        /*0020*/ 	.byte	0x03, 0x5f
        /*0022*/ 	.short	0x0101


	//----- nvinfo : EIATTR_COOP_GROUP_MASK_REGIDS
	.align		4
        /*0024*/ 	.byte	0x04, 0x29
        /*0026*/ 	.short	(.L_232 - .L_231)


	//   ....[0]....
.L_231:
        /*0028*/ 	.word	0xffffffff


	//   ....[1]....
        /*002c*/ 	.word	0xffffffff


	//   ....[2]....
        /*0030*/ 	.word	0xffffffff


	//   ....[3]....
        /*0034*/ 	.word	0xffffffff


	//   ....[4]....
        /*0038*/ 	.word	0xffffffff


	//   ....[5]....
        /*003c*/ 	.word	0xffffffff


	//   ....[6]....
        /*0040*/ 	.word	0xffffffff


	//   ....[7]....
        /*0044*/ 	.word	0xffffffff


	//   ....[8]....
        /*0048*/ 	.word	0xffffffff


	//   ....[9]....
        /*004c*/ 	.word	0xffffffff


	//   ....[10]....
        /*0050*/ 	.word	0xffffffff


	//   ....[11]....
        /*0054*/ 	.word	0xffffffff


	//   ....[12]....
        /*0058*/ 	.word	0xffffffff


	//   ....[13]....
        /*005c*/ 	.word	0xffffffff


	//   ....[14]....
        /*0060*/ 	.word	0xffffffff


	//   ....[15]....
        /*0064*/ 	.word	0xffffffff


	//----- nvinfo : EIATTR_COOP_GROUP_INSTR_OFFSETS
	.align		4
.L_232:
        /*0068*/ 	.byte	0x04, 0x28
        /*006a*/ 	.short	(.L_234 - .L_233)


	//   ....[0]....
.L_233:
        /*006c*/ 	.word	0x00001aa0


	//   ....[1]....
        /*0070*/ 	.word	0x00001ab0


	//   ....[2]....
        /*0074*/ 	.word	0x00001ac0


	//   ....[3]....
        /*0078*/ 	.word	0x00001ad0


	//   ....[4]....
        /*007c*/ 	.word	0x00001b00


	//   ....[5]....
        /*0080*/ 	.word	0x00001b20


	//   ....[6]....
        /*0084*/ 	.word	0x00001b40


	//   ....[7]....
        /*0088*/ 	.word	0x00001b50


	//   ....[8]....
        /*008c*/ 	.word	0x00001b80


	//   ....[9]....
        /*0090*/ 	.word	0x00001ba0


	//   ....[10]....
        /*0094*/ 	.word	0x00001bc0


	//   ....[11]....
        /*0098*/ 	.word	0x00001bd0


	//   ....[12]....
        /*009c*/ 	.word	0x00001c00


	//   ....[13]....
        /*00a0*/ 	.word	0x00001c30


	//   ....[14]....
        /*00a4*/ 	.word	0x00001c60


	//   ....[15]....
        /*00a8*/ 	.word	0x00001c70


	//----- nvinfo : EIATTR_VRC_CTA_INIT_COUNT
	.align		4
.L_234:
        /*00ac*/ 	.byte	0x02, 0x4a
	.zero		1
	.zero		1


	//----- nvinfo : EIATTR_EXIT_INSTR_OFFSETS
	.align		4
        /*00b0*/ 	.byte	0x04, 0x1c
        /*00b2*/ 	.short	(.L_236 - .L_235)


	//   ....[0]....
.L_235:
        /*00b4*/ 	.word	0x00002270


	//   ....[1]....
        /*00b8*/ 	.word	0x000022f0


	//----- nvinfo : EIATTR_MAX_THREADS
	.align		4
.L_236:
        /*00bc*/ 	.byte	0x04, 0x05
        /*00be*/ 	.short	(.L_238 - .L_237)
.L_237:
        /*00c0*/ 	.word	0x00000100
        /*00c4*/ 	.word	0x00000001
        /*00c8*/ 	.word	0x00000001


	//----- nvinfo : EIATTR_CRS_STACK_SIZE
	.align		4
.L_238:
        /*00cc*/ 	.byte	0x04, 0x1e
        /*00ce*/ 	.short	(.L_240 - .L_239)
.L_239:
        /*00d0*/ 	.word	0x00000000


	//----- nvinfo : EIATTR_CBANK_PARAM_SIZE
	.align		4
.L_240:
        /*00d4*/ 	.byte	0x03, 0x19
        /*00d6*/ 	.short	0x00f0


	//----- nvinfo : EIATTR_PARAM_CBANK
	.align		4
        /*00d8*/ 	.byte	0x04, 0x0a
        /*00da*/ 	.short	(.L_242 - .L_241)
	.align		4
.L_241:
        /*00dc*/ 	.word	index@(.nv.constant0._ZN7cutlass13device_kernelIN5flash22FlashAttnBwdPreprocessIN4cute5tupleIJNS3_1CILi64EEENS5_ILi256EEEEEENS_10bfloat16_tEfNS_4arch4Sm90ELb1ELb0EEEEEvNT_6ParamsE)
        /*00e0*/ 	.short	0x0380
        /*00e2*/ 	.short	0x00f0


	//----- nvinfo : EIATTR_SW_WAR
	.align		4
.L_242:
        /*00e4*/ 	.byte	0x04, 0x36
        /*00e6*/ 	.short	(.L_244 - .L_243)
.L_243:
        /*00e8*/ 	.word	0x00000008
.L_244:


//--------------------- .nv.info._ZN7cutlass13device_kernelIN5flash11enable_sm90INS1_16FlashAttnBwdSm90INS1_25CollectiveMainloopBwdSm90ILi2ELi1ELi1EN4cute5tupleIJNS5_1CILi1EEES8_S8_EEENS6_IJNS7_ILi64EEENS7_ILi80EEENS7_ILi256EEEEEENS_10bfloat16_tEfNS_4arch4Sm90ELb1ELb0ELb1ELb1ELb0ELb0ELb1ELb1ELi2ELi1ELi1ELi1ELb0EEENS1_21CollectiveEpilogueBwdISD_SE_SG_Li256ELb1ELb1ELi2EEENS1_25SingleTileBwdLPTSchedulerILb1ELi80ELb0EEEEEEEEEvNT_6ParamsE --------------------------
	.section	.nv.info._ZN7cutlass13device_kernelIN5flash11enable_sm90INS1_16FlashAttnBwdSm90INS1_25CollectiveMainloopBwdSm90ILi2ELi1ELi1EN4cute5tupleIJNS5_1CILi1EEES8_S8_EEENS6_IJNS7_ILi64EEENS7_ILi80EEENS7_ILi256EEEEEENS_10bfloat16_tEfNS_4arch4Sm90ELb1ELb0ELb1ELb1ELb0ELb0ELb1ELb1ELi2ELi1ELi1ELi1ELb0EEENS1_21CollectiveEpilogueBwdISD_SE_SG_Li256ELb1ELb1ELi2EEENS1_25SingleTileBwdLPTSchedulerILb1ELi80ELb0EEEEEEEEEvNT_6ParamsE,"",@"SHT_CUDA_INFO"
	.sectionflags	@""
	.align	4


	//----- nvinfo : EIATTR_CUDA_API_VERSION
	.align		4
        /*0000*/ 	.byte	0x04, 0x37
        /*0002*/ 	.short	(.L_246 - .L_245)
.L_245:
        /*0004*/ 	.word	0x00000082


	//----- nvinfo : EIATTR_KPARAM_INFO
	.align		4
.L_246:
        /*0008*/ 	.byte	0x04, 0x17
        /*000a*/ 	.short	(.L_248 - .L_247)
.L_247:
        /*000c*/ 	.word	0x00000000
        /*0010*/ 	.short	0x0000
        /*0012*/ 	.short	0x0000
        /*0014*/ 	.byte	0x00, 0xf0, 0x01, 0x1a


	//----- nvinfo : EIATTR_SPARSE_MMA_MASK
	.align		4
.L_248:
        /*0018*/ 	.byte	0x03, 0x50
        /*001a*/ 	.short	0x0000


	//----- nvinfo : EIATTR_MAXREG_COUNT
	.align		4
        /*001c*/ 	.byte	0x03, 0x1b
        /*001e*/ 	.short	0x00a8


	//----- nvinfo : EIATTR_MERCURY_ISA_VERSION
	.align		4
        /*0020*/ 	.byte	0x03, 0x5f
        /*0022*/ 	.short	0x0101


	//----- nvinfo : EIATTR_VRC_CTA_INIT_COUNT
	.align		4
        /*0024*/ 	.byte	0x02, 0x4a
	.zero		1
	.zero		1


	//----- nvinfo : EIATTR_EXIT_INSTR_OFFSETS
	.align		4
        /*0028*/ 	.byte	0x04, 0x1c
        /*002a*/ 	.short	(.L_250 - .L_249)


	//   ....[0]....
.L_249:
        /*002c*/ 	.word	0x00000010


	//----- nvinfo : EIATTR_MAX_THREADS
	.align		4
.L_250:
        /*0030*/ 	.byte	0x04, 0x05
        /*0032*/ 	.short	(.L_252 - .L_251)
.L_251:
        /*0034*/ 	.word	0x00000180
        /*0038*/ 	.word	0x00000001
        /*003c*/ 	.word	0x00000001


	//----- nvinfo : EIATTR_CBANK_PARAM_SIZE
	.align		4
.L_252:
        /*0040*/ 	.byte	0x03, 0x19
        /*0042*/ 	.short	0x0680


	//----- nvinfo : EIATTR_PARAM_CBANK
	.align		4
        /*0044*/ 	.byte	0x04, 0x0a
        /*0046*/ 	.short	(.L_254 - .L_253)
	.align		4
.L_253:
        /*0048*/ 	.word	index@(.nv.constant0._ZN7cutlass13device_kernelIN5flash11enable_sm90INS1_16FlashAttnBwdSm90INS1_25CollectiveMainloopBwdSm90ILi2ELi1ELi1EN4cute5tupleIJNS5_1CILi1EEES8_S8_EEENS6_IJNS7_ILi64EEENS7_ILi80EEENS7_ILi256EEEEEENS_10bfloat16_tEfNS_4arch4Sm90ELb1ELb0ELb1ELb1ELb0ELb0ELb1ELb1ELi2ELi1ELi1ELi1ELb0EEENS1_21CollectiveEpilogueBwdISD_SE_SG_Li256ELb1ELb1ELi2EEENS1_25SingleTileBwdLPTSchedulerILb1ELi80ELb0EEEEEEEEEvNT_6ParamsE)
        /*004c*/ 	.short	0x0380
        /*004e*/ 	.short	0x0680


	//----- nvinfo : EIATTR_SW_WAR
	.align		4
.L_254:
        /*0050*/ 	.byte	0x04, 0x36
        /*0052*/ 	.short	(.L_256 - .L_255)
.L_255:
        /*0054*/ 	.word	0x00000008
.L_256:


//--------------------- .nv.info._ZN7cutlass13device_kernelIN5flash32FlashAttnBwdPostprocessConvertdQIN4cute5tupleIJNS3_1CILi80EEENS5_ILi256EEEEEENS_10bfloat16_tEfNS_4arch4Sm90ELi256ENS3_8TiledMMAINS3_8MMA_AtomIJNS3_4SM904GMMA27MMA_64x16x16_F32BF16BF16_SSILNSF_5MajorE1ELSH_1ELNSF_7ScaleInE1ELSI_1EEEEEENS3_6LayoutINS4_IJNS5_ILi2EEENS5_ILi1EEESN_EEENS4_IJSN_NS5_ILi0EEESP_EEEEENS4_IJNS3_10UnderscoreESS_SS_EEEEELb1EEEEEvNT_6ParamsE --------------------------
	.section	.nv.info._ZN7cutlass13device_kernelIN5flash32FlashAttnBwdPostprocessConvertdQIN4cute5tupleIJNS3_1CILi80EEENS5_ILi256EEEEEENS_10bfloat16_tEfNS_4arch4Sm90ELi256ENS3_8TiledMMAINS3_8MMA_AtomIJNS3_4SM904GMMA27MMA_64x16x16_F32BF16BF16_SSILNSF_5MajorE1ELSH_1ELNSF_7ScaleInE1ELSI_1EEEEEENS3_6LayoutINS4_IJNS5_ILi2EEENS5_ILi1EEESN_EEENS4_IJSN_NS5_ILi0EEESP_EEEEENS4_IJNS3_10UnderscoreESS_SS_EEEEELb1EEEEEvNT_6ParamsE,"",@"SHT_CUDA_INFO"
	.sectionflags	@""
	.align	4


	//----- nvinfo : EIATTR_CUDA_API_VERSION
	.align		4
        /*0000*/ 	.byte	0x04, 0x37
        /*0002*/ 	.short	(.L_258 - .L_257)
.L_257:
        /*0004*/ 	.word	0x00000082


	//----- nvinfo : EIATTR_KPARAM_INFO
	.align		4
.L_258:
        /*0008*/ 	.byte	0x04, 0x17
        /*000a*/ 	.short	(.L_260 - .L_259)
.L_259:
        /*000c*/ 	.word	0x00000000
        /*0010*/ 	.short	0x0000
        /*0012*/ 	.short	0x0000
        /*0014*/ 	.byte	0x00, 0xf0, 0xc1, 0x01


	//----- nvinfo : EIATTR_SPARSE_MMA_MASK
	.align		4
.L_260:
        /*0018*/ 	.byte	0x03, 0x50
        /*001a*/ 	.short	0x0000


	//----- nvinfo : EIATTR_MAXREG_COUNT
	.align		4
        /*001c*/ 	.byte	0x03, 0x1b
        /*001e*/ 	.short	0x0080


	//----- nvinfo : EIATTR_NUM_BARRIERS
	.align		4
        /*0020*/ 	.byte	0x02, 0x4c
        /*0022*/ 	.byte	0x01
	.zero		1


	//----- nvinfo : EIATTR_MERCURY_ISA_VERSION
	.align		4
        /*0024*/ 	.byte	0x03, 0x5f
        /*0026*/ 	.short	0x0101


	//----- nvinfo : EIATTR_VRC_CTA_INIT_COUNT
	.align		4
        /*0028*/ 	.byte	0x02, 0x4a
	.zero		1
	.zero		1


	//----- nvinfo : EIATTR_MBARRIER_INSTR_OFFSETS
	.align		4
        /*002c*/ 	.byte	0x04, 0x39
        /*002e*/ 	.short	(.L_262 - .L_261)


	//   ....[0]....
.L_261:
        /*0030*/ 	.word	0x00000470
        /*0034*/ 	.word	0x000000ff
        /*0038*/ 	.word	0x0001e000
        /*003c*/ 	.short	0x0100
        /*003e*/ 	.byte	0x06
	.zero		1


	//   ....[1]....
        /*0040*/ 	.word	0x00000550
        /*0044*/ 	.word	0x0000004f
        /*0048*/ 	.word	0x0001e000
        /*004c*/ 	.short	0x010a
        /*004e*/ 	.byte	0xff
	.zero		1


	//----- nvinfo : EIATTR_NUM_MBARRIERS
	.align		4
.L_262:
        /*0050*/ 	.byte	0x03, 0x38
        /*0052*/ 	.short	0x0001


	//----- nvinfo : EIATTR_EXIT_INSTR_OFFSETS
	.align		4
        /*0054*/ 	.byte	0x04, 0x1c
        /*0056*/ 	.short	(.L_264 - .L_263)


	//   ....[0]....
.L_263:
        /*0058*/ 	.word	0x00000270


	//   ....[1]....
        /*005c*/ 	.word	0x00001c60


	//   ....[2]....
        /*0060*/ 	.word	0x00001d30


	//----- nvinfo : EIATTR_MAX_THREADS
	.align		4
.L_264:
        /*0064*/ 	.byte	0x04, 0x05
        /*0066*/ 	.short	(.L_266 - .L_265)
.L_265:
        /*0068*/ 	.word	0x00000100
        /*006c*/ 	.word	0x00000001
        /*0070*/ 	.word	0x00000001


	//----- nvinfo : EIATTR_CRS_STACK_SIZE
	.align		4
.L_266:
        /*0074*/ 	.byte	0x04, 0x1e
        /*0076*/ 	.short	(.L_268 - .L_267)
.L_267:
        /*0078*/ 	.word	0x00000000


	//----- nvinfo : EIATTR_CBANK_PARAM_SIZE
	.align		4
.L_268:
        /*007c*/ 	.byte	0x03, 0x19
        /*007e*/ 	.short	0x0070


	//----- nvinfo : EIATTR_PARAM_CBANK
	.align		4
        /*0080*/ 	.byte	0x04, 0x0a
        /*0082*/ 	.short	(.L_270 - .L_269)
	.align		4
.L_269:
        /*0084*/ 	.word	index@(.nv.constant0._ZN7cutlass13device_kernelIN5flash32FlashAttnBwdPostprocessConvertdQIN4cute5tupleIJNS3_1CILi80EEENS5_ILi256EEEEEENS_10bfloat16_tEfNS_4arch4Sm90ELi256ENS3_8TiledMMAINS3_8MMA_AtomIJNS3_4SM904GMMA27MMA_64x16x16_F32BF16BF16_SSILNSF_5MajorE1ELSH_1ELNSF_7ScaleInE1ELSI_1EEEEEENS3_6LayoutINS4_IJNS5_ILi2EEENS5_ILi1EEESN_EEENS4_IJSN_NS5_ILi0EEESP_EEEEENS4_IJNS3_10UnderscoreESS_SS_EEEEELb1EEEEEvNT_6ParamsE)
        /*0088*/ 	.short	0x0380
        /*008a*/ 	.short	0x0070


	//----- nvinfo : EIATTR_SW_WAR
	.align		4
.L_270:
        /*008c*/ 	.byte	0x04, 0x36
        /*008e*/ 	.short	(.L_272 - .L_271)
.L_271:
        /*0090*/ 	.word	0x00000008
.L_272:


//--------------------- .nv.info._ZN7cutlass13device_kernelIN5flash32FlashAttnBwdPostprocessConvertdQIN4cute5tupleIJNS3_1CILi64EEENS5_ILi256EEEEEENS_10bfloat16_tEfNS_4arch4Sm90ELi256ENS3_8TiledMMAINS3_8MMA_AtomIJNS3_4SM904GMMA27MMA_64x64x16_F32BF16BF16_SSILNSF_5MajorE1ELSH_0ELNSF_7ScaleInE1ELSI_1EEEEEENS3_6LayoutINS4_IJNS5_ILi2EEENS5_ILi1EEESN_EEENS4_IJSN_NS5_ILi0EEESP_EEEEENS4_IJNS3_10UnderscoreESS_SS_EEEEELb1EEEEEvNT_6ParamsE --------------------------
	.section	.nv.info._ZN7cutlass13device_kernelIN5flash32FlashAttnBwdPostprocessConvertdQIN4cute5tupleIJNS3_1CILi64EEENS5_ILi256EEEEEENS_10bfloat16_tEfNS_4arch4Sm90ELi256ENS3_8TiledMMAINS3_8MMA_AtomIJNS3_4SM904GMMA27MMA_64x64x16_F32BF16BF16_SSILNSF_5MajorE1ELSH_0ELNSF_7ScaleInE1ELSI_1EEEEEENS3_6LayoutINS4_IJNS5_ILi2EEENS5_ILi1EEESN_EEENS4_IJSN_NS5_ILi0EEESP_EEEEENS4_IJNS3_10UnderscoreESS_SS_EEEEELb1EEEEEvNT_6ParamsE,"",@"SHT_CUDA_INFO"
	.sectionflags	@""
	.align	4


	//----- nvinfo : EIATTR_CUDA_API_VERSION
	.align		4
        /*0000*/ 	.byte	0x04, 0x37
        /*0002*/ 	.short	(.L_274 - .L_273)
.L_273:
        /*0004*/ 	.word	0x00000082


	//----- nvinfo : EIATTR_KPARAM_INFO
	.align		4
.L_274:
        /*0008*/ 	.byte	0x04, 0x17
        /*000a*/ 	.short	(.L_276 - .L_275)
.L_275:
        /*000c*/ 	.word	0x00000000
        /*0010*/ 	.short	0x0000
        /*0012*/ 	.short	0x0000
        /*0014*/ 	.byte	0x00, 0xf0, 0xc1, 0x01


	//----- nvinfo : EIATTR_SPARSE_MMA_MASK
	.align		4
.L_276:
        /*0018*/ 	.byte	0x03, 0x50
        /*001a*/ 	.short	0x0000


	//----- nvinfo : EIATTR_MAXREG_COUNT
	.align		4
        /*001c*/ 	.byte	0x03, 0x1b
        /*001e*/ 	.short	0x0080


	//----- nvinfo : EIATTR_NUM_BARRIERS
	.align		4
        /*0020*/ 	.byte	0x02, 0x4c
        /*0022*/ 	.byte	0x01
	.zero		1


	//----- nvinfo : EIATTR_MERCURY_ISA_VERSION
	.align		4
        /*0024*/ 	.byte	0x03, 0x5f
        /*0026*/ 	.short	0x0101


	//----- nvinfo : EIATTR_VRC_CTA_INIT_COUNT
	.align		4
        /*0028*/ 	.byte	0x02, 0x4a
	.zero		1
	.zero		1


	//----- nvinfo : EIATTR_MBARRIER_INSTR_OFFSETS
	.align		4
        /*002c*/ 	.byte	0x04, 0x39
        /*002e*/ 	.short	(.L_278 - .L_277)


	//   ....[0]....
.L_277:
        /*0030*/ 	.word	0x00000470
        /*0034*/ 	.word	0x000000ff
        /*0038*/ 	.word	0x00018000
        /*003c*/ 	.short	0x0100
        /*003e*/ 	.byte	0x06
	.zero		1


	//   ....[1]....
        /*0040*/ 	.word	0x00000550
        /*0044*/ 	.word	0x0000002d
        /*0048*/ 	.word	0x00018000
        /*004c*/ 	.short	0x010a
        /*004e*/ 	.byte	0xff
	.zero		1


	//----- nvinfo : EIATTR_NUM_MBARRIERS
	.align		4
.L_278:
        /*0050*/ 	.byte	0x03, 0x38
        /*0052*/ 	.short	0x0001


	//----- nvinfo : EIATTR_EXIT_INSTR_OFFSETS
	.align		4
        /*0054*/ 	.byte	0x04, 0x1c
        /*0056*/ 	.short	(.L_280 - .L_279)


	//   ....[0]....
.L_279:
        /*0058*/ 	.word	0x00000280


	//   ....[1]....
        /*005c*/ 	.word	0x000017e0


	//   ....[2]....
        /*0060*/ 	.word	0x000018b0


	//----- nvinfo : EIATTR_MAX_THREADS
	.align		4
.L_280:
        /*0064*/ 	.byte	0x04, 0x05
        /*0066*/ 	.short	(.L_282 - .L_281)
.L_281:
        /*0068*/ 	.word	0x00000100
        /*006c*/ 	.word	0x00000001
        /*0070*/ 	.word	0x00000001


	//----- nvinfo : EIATTR_CRS_STACK_SIZE
	.align		4
.L_282:
        /*0074*/ 	.byte	0x04, 0x1e
        /*0076*/ 	.short	(.L_284 - .L_283)
.L_283:
        /*0078*/ 	.word	0x00000000


	//----- nvinfo : EIATTR_CBANK_PARAM_SIZE
	.align		4
.L_284:
        /*007c*/ 	.byte	0x03, 0x19
        /*007e*/ 	.short	0x0070


	//----- nvinfo : EIATTR_PARAM_CBANK
	.align		4
        /*0080*/ 	.byte	0x04, 0x0a
        /*0082*/ 	.short	(.L_286 - .L_285)
	.align		4
.L_285:
        /*0084*/ 	.word	index@(.nv.constant0._ZN7cutlass13device_kernelIN5flash32FlashAttnBwdPostprocessConvertdQIN4cute5tupleIJNS3_1CILi64EEENS5_ILi256EEEEEENS_10bfloat16_tEfNS_4arch4Sm90ELi256ENS3_8TiledMMAINS3_8MMA_AtomIJNS3_4SM904GMMA27MMA_64x64x16_F32BF16BF16_SSILNSF_5MajorE1ELSH_0ELNSF_7ScaleInE1ELSI_1EEEEEENS3_6LayoutINS4_IJNS5_ILi2EEENS5_ILi1EEESN_EEENS4_IJSN_NS5_ILi0EEESP_EEEEENS4_IJNS3_10UnderscoreESS_SS_EEEEELb1EEEEEvNT_6ParamsE)
        /*0088*/ 	.short	0x0380
        /*008a*/ 	.short	0x0070


	//----- nvinfo : EIATTR_SW_WAR
	.align		4
.L_286:
        /*008c*/ 	.byte	0x04, 0x36
        /*008e*/ 	.short	(.L_288 - .L_287)
.L_287:
        /*0090*/ 	.word	0x00000008
.L_288:


//--------------------- .nv.info._ZN7cutlass13device_kernelIN5flash11enable_sm90INS1_16FlashAttnBwdSm90INS1_25CollectiveMainloopBwdSm90ILi2ELi1ELi1EN4cute5tupleIJNS5_1CILi1EEES8_S8_EEENS6_IJNS7_ILi64EEENS7_ILi80EEENS7_ILi256EEEEEENS_10bfloat16_tEfNS_4arch4Sm90ELb1ELb0ELb1ELb1ELb0ELb0ELb1ELb1ELi2ELi1ELi1ELi1ELb0EEENS1_24CollectiveEpilogueBwdGQAISD_fSG_Li256ELb1ELb0EEENS1_25SingleTileBwdLPTSchedulerILb1ELi80ELb0EEEEEEEEEvNT_6ParamsE --------------------------
	.section	.nv.info._ZN7cutlass13device_kernelIN5flash11enable_sm90INS1_16FlashAttnBwdSm90INS1_25CollectiveMainloopBwdSm90ILi2ELi1ELi1EN4cute5tupleIJNS5_1CILi1EEES8_S8_EEENS6_IJNS7_ILi64EEENS7_ILi80EEENS7_ILi256EEEEEENS_10bfloat16_tEfNS_4arch4Sm90ELb1ELb0ELb1ELb1ELb0ELb0ELb1ELb1ELi2ELi1ELi1ELi1ELb0EEENS1_24CollectiveEpilogueBwdGQAISD_fSG_Li256ELb1ELb0EEENS1_25SingleTileBwdLPTSchedulerILb1ELi80ELb0EEEEEEEEEvNT_6ParamsE,"",@"SHT_CUDA_INFO"
	.sectionflags	@""
	.align	4


	//----- nvinfo : EIATTR_CUDA_API_VERSION
	.align		4
        /*0000*/ 	.byte	0x04, 0x37
        /*0002*/ 	.short	(.L_290 - .L_289)
.L_289:
        /*0004*/ 	.word	0x00000082


	//----- nvinfo : EIATTR_KPARAM_INFO
	.align		4
.L_290:
        /*0008*/ 	.byte	0x04, 0x17
        /*000a*/ 	.short	(.L_292 - .L_291)
.L_291:
        /*000c*/ 	.word	0x00000000
        /*0010*/ 	.short	0x0000
        /*0012*/ 	.short	0x0000
        /*0014*/ 	.byte	0x00, 0xf0, 0x01, 0x1c


	//----- nvinfo : EIATTR_SPARSE_MMA_MASK
	.align		4
.L_292:
        /*0018*/ 	.byte	0x03, 0x50
        /*001a*/ 	.short	0x0000


	//----- nvinfo : EIATTR_MAXREG_COUNT
	.align		4
        /*001c*/ 	.byte	0x03, 0x1b
        /*001e*/ 	.short	0x00a8


	//----- nvinfo : EIATTR_MERCURY_ISA_VERSION
	.align		4
        /*0020*/ 	.byte	0x03, 0x5f
        /*0022*/ 	.short	0x0101


	//----- nvinfo : EIATTR_VRC_CTA_INIT_COUNT
	.align		4
        /*0024*/ 	.byte	0x02, 0x4a
	.zero		1
	.zero		1


	//----- nvinfo : EIATTR_EXIT_INSTR_OFFSETS
	.align		4
        /*0028*/ 	.byte	0x04, 0x1c
        /*002a*/ 	.short	(.L_294 - .L_293)


	//   ....[0]....
.L_293:
        /*002c*/ 	.word	0x00000010


	//----- nvinfo : EIATTR_MAX_THREADS
	.align		4
.L_294:
        /*0030*/ 	.byte	0x04, 0x05
        /*0032*/ 	.short	(.L_296 - .L_295)
.L_295:
        /*0034*/ 	.word	0x00000180
        /*0038*/ 	.word	0x00000001
        /*003c*/ 	.word	0x00000001


	//----- nvinfo : EIATTR_CBANK_PARAM_SIZE
	.align		4
.L_296:
        /*0040*/ 	.byte	0x03, 0x19
        /*0042*/ 	.short	0x0700


	//----- nvinfo : EIATTR_PARAM_CBANK
	.align		4
        /*0044*/ 	.byte	0x04, 0x0a
        /*0046*/ 	.short	(.L_298 - .L_297)
	.align		4
.L_297:
        /*0048*/ 	.word	index@(.nv.constant0._ZN7cutlass13device_kernelIN5flash11enable_sm90INS1_16FlashAttnBwdSm90INS1_25CollectiveMainloopBwdSm90ILi2ELi1ELi1EN4cute5tupleIJNS5_1CILi1EEES8_S8_EEENS6_IJNS7_ILi64EEENS7_ILi80EEENS7_ILi256EEEEEENS_10bfloat16_tEfNS_4arch4Sm90ELb1ELb0ELb1ELb1ELb0ELb0ELb1ELb1ELi2ELi1ELi1ELi1ELb0EEENS1_24CollectiveEpilogueBwdGQAISD_fSG_Li256ELb1ELb0EEENS1_25SingleTileBwdLPTSchedulerILb1ELi80ELb0EEEEEEEEEvNT_6ParamsE)
        /*004c*/ 	.short	0x0380
        /*004e*/ 	.short	0x0700


	//----- nvinfo : EIATTR_SW_WAR
	.align		4
.L_298:
        /*0050*/ 	.byte	0x04, 0x36
        /*0052*/ 	.short	(.L_300 - .L_299)
.L_299:
        /*0054*/ 	.word	0x00000008
.L_300:


//--------------------- .nv.info._ZN7cutlass13device_kernelIN5flash22FlashAttnBwdPreprocessIN4cute5tupleIJNS3_1CILi64EEENS5_ILi256EEEEEENS_10bfloat16_tEfNS_4arch4Sm90ELb1ELb1EEEEEvNT_6ParamsE --------------------------
	.section	.nv.info._ZN7cutlass13device_kernelIN5flash22FlashAttnBwdPreprocessIN4cute5tupleIJNS3_1CILi64EEENS5_ILi256EEEEEENS_10bfloat16_tEfNS_4arch4Sm90ELb1ELb1EEEEEvNT_6ParamsE,"",@"SHT_CUDA_INFO"
	.sectionflags	@""
	.align	4


	//----- nvinfo : EIATTR_CUDA_API_VERSION
	.align		4
        /*0000*/ 	.byte	0x04, 0x37
        /*0002*/ 	.short	(.L_302 - .L_301)
.L_301:
        /*0004*/ 	.word	0x00000082


	//----- nvinfo : EIATTR_KPARAM_INFO
	.align		4
.L_302:
        /*0008*/ 	.byte	0x04, 0x17
        /*000a*/ 	.short	(.L_304 - .L_303)
.L_303:
        /*000c*/ 	.word	0x00000000
        /*0010*/ 	.short	0x0000
        /*0012*/ 	.short	0x0000
        /*0014*/ 	.byte	0x00, 0xf0, 0xc1, 0x03


	//----- nvinfo : EIATTR_SPARSE_MMA_MASK
	.align		4
.L_304:
        /*0018*/ 	.byte	0x03, 0x50
        /*001a*/ 	.short	0x0000


	//----- nvinfo : EIATTR_MAXREG_COUNT
	.align		4
        /*001c*/ 	.byte	0x03, 0x1b
        /*001e*/ 	.short	0x0080


	//----- nvinfo : EIATTR_MERCURY_ISA_VERSION
	.align		4
        /*0020*/ 	.byte	0x03, 0x5f
        /*0022*/ 	.short	0x0101


	//----- nvinfo : EIATTR_COOP_GROUP_MASK_REGIDS
	.align		4
        /*0024*/ 	.byte	0x04, 0x29
        /*0026*/ 	.short	(.L_306 - .L_305)


	//   ....[0]....
.L_305:
        /*0028*/ 	.word	0xffffffff


	//   ....[1]....
        /*002c*/ 	.word	0xffffffff


	//   ....[2]....
        /*0030*/ 	.word	0xffffffff


	//   ....[3]....
        /*0034*/ 	.word	0xffffffff


	//   ....[4]....
        /*0038*/ 	.word	0xffffffff


	//   ....[5]....
        /*003c*/ 	.word	0xffffffff


	//   ....[6]....
        /*0040*/ 	.word	0xffffffff


	//   ....[7]....
        /*0044*/ 	.word	0xffffffff


	//   ....[8]....
        /*0048*/ 	.word	0xffffffff


	//   ....[9]....
        /*004c*/ 	.word	0xffffffff


	//   ....[10]....
        /*0050*/ 	.word	0xffffffff


	//   ....[11]....
        /*0054*/ 	.word	0xffffffff


	//   ....[12]....
        /*0058*/ 	.word	0xffffffff


	//   ....[13]....
        /*005c*/ 	.word	0xffffffff


	//   ....[14]....
        /*0060*/ 	.word	0xffffffff


	//   ....[15]....
        /*0064*/ 	.word	0xffffffff


	//----- nvinfo : EIATTR_COOP_GROUP_INSTR_OFFSETS
	.align		4
.L_306:
        /*0068*/ 	.byte	0x04, 0x28
        /*006a*/ 	.short	(.L_308 - .L_307)


	//   ....[0]....
.L_307:
        /*006c*/ 	.word	0x00001d10


	//   ....[1]....
        /*0070*/ 	.word	0x00001d20


	//   ....[2]....
        /*0074*/ 	.word	0x00001d30


	//   ....[3]....
        /*0078*/ 	.word	0x00001d40


	//   ....[4]....
        /*007c*/ 	.word	0x00001db0


	//   ....[5]....
        /*0080*/ 	.word	0x00001dd0


	//   ....[6]....
        /*0084*/ 	.word	0x00001de0


	//   ....[7]....
        /*0088*/ 	.word	0x00001df0


	//   ....[8]....
        /*008c*/ 	.word	0x00001e70


	//   ....[9]....
        /*0090*/ 	.word	0x00001e90


	//   ....[10]....
        /*0094*/ 	.word	0x00001eb0


	//   ....[11]....
        /*0098*/ 	.word	0x00001ec0


	//   ....[12]....
        /*009c*/ 	.word	0x00001f20


	//   ....[13]....
        /*00a0*/ 	.word	0x00001f40


	//   ....[14]....
        /*00a4*/ 	.word	0x00001f50


	//   ....[15]....
        /*00a8*/ 	.word	0x00001f60


	//----- nvinfo : EIATTR_VRC_CTA_INIT_COUNT
	.align		4
.L_308:
        /*00ac*/ 	.byte	0x02, 0x4a
	.zero		1
	.zero		1


	//----- nvinfo : EIATTR_EXIT_INSTR_OFFSETS
	.align		4
        /*00b0*/ 	.byte	0x04, 0x1c
        /*00b2*/ 	.short	(.L_310 - .L_309)


	//   ....[0]....
.L_309:
        /*00b4*/ 	.word	0x00000310


	//   ....[1]....
        /*00b8*/ 	.word	0x000025c0


	//   ....[2]....
        /*00bc*/ 	.word	0x00002660


	//----- nvinfo : EIATTR_MAX_THREADS
	.align		4
.L_310:
        /*00c0*/ 	.byte	0x04, 0x05
        /*00c2*/ 	.short	(.L_312 - .L_311)
.L_311:
        /*00c4*/ 	.word	0x00000100
        /*00c8*/ 	.word	0x00000001
        /*00cc*/ 	.word	0x00000001


	//----- nvinfo : EIATTR_CRS_STACK_SIZE
	.align		4
.L_312:
        /*00d0*/ 	.byte	0x04, 0x1e
        /*00d2*/ 	.short	(.L_314 - .L_313)
.L_313:
        /*00d4*/ 	.word	0x00000000


	//----- nvinfo : EIATTR_CBANK_PARAM_SIZE
	.align		4
.L_314:
        /*00d8*/ 	.byte	0x03, 0x19
        /*00da*/ 	.short	0x00f0


	//----- nvinfo : EIATTR_PARAM_CBANK
	.align		4
        /*00dc*/ 	.byte	0x04, 0x0a
        /*00de*/ 	.short	(.L_316 - .L_315)
	.align		4
.L_315:
        /*00e0*/ 	.word	index@(.nv.constant0._ZN7cutlass13device_kernelIN5flash22FlashAttnBwdPreprocessIN4cute5tupleIJNS3_1CILi64EEENS5_ILi256EEEEEENS_10bfloat16_tEfNS_4arch4Sm90ELb1ELb1EEEEEvNT_6ParamsE)
        /*00e4*/ 	.short	0x0380
        /*00e6*/ 	.short	0x00f0


	//----- nvinfo : EIATTR_SW_WAR
	.align		4
.L_316:
        /*00e8*/ 	.byte	0x04, 0x36
        /*00ea*/ 	.short	(.L_318 - .L_317)
.L_317:
        /*00ec*/ 	.word	0x00000008
.L_318:


//--------------------- .nv.callgraph             --------------------------
	.section	.nv.callgraph,"",@"SHT_CUDA_CALLGRAPH"
	.align	4
	.sectionentsize	8
	.align		4
        /*0000*/ 	.word	0x00000000
	.align		4
        /*0004*/ 	.word	0xffffffff
	.align		4
        /*0008*/ 	.word	0x00000000
	.align		4
        /*000c*/ 	.word	0xfffffffe
	.align		4
        /*0010*/ 	.word	0x00000000
	.align		4
        /*0014*/ 	.word	0xfffffffd
	.align		4
        /*0018*/ 	.word	0x00000000
	.align		4
        /*001c*/ 	.word	0xfffffffc


//--------------------- .nv.constant4             --------------------------
	.section	.nv.constant4,"a",@progbits
	.align	8
	.align		8
.nv.constant4:
        /*0000*/ 	.dword	_ZN74_INTERNAL_bac4eabe_38_flash_bwd_hdim256_bf16_softcap_sm90_cu_49158569_28534cuda3std3__45__cpo5beginE
	.align		8
        /*0008*/ 	.dword	_ZN74_INTERNAL_bac4eabe_38_flash_bwd_hdim256_bf16_softcap_sm90_cu_49158569_28534cuda3std3__45__cpo3endE
	.align		8
        /*0010*/ 	.dword	_ZN74_INTERNAL_bac4eabe_38_flash_bwd_hdim256_bf16_softcap_sm90_cu_49158569_28534cuda3std3__45__cpo6cbeginE
	.align		8
        /*0018*/ 	.dword	_ZN74_INTERNAL_bac4eabe_38_flash_bwd_hdim256_bf16_softcap_sm90_cu_49158569_28534cuda3std3__45__cpo4cendE
	.align		8
        /*0020*/ 	.dword	_ZN74_INTERNAL_bac4eabe_38_flash_bwd_hdim256_bf16_softcap_sm90_cu_49158569_28534cuda3std3__476_GLOBAL__N__bac4eabe_38_flash_bwd_hdim256_bf16_softcap_sm90_cu_49158569_28536ignoreE
	.align		8
        /*0028*/ 	.dword	_ZN74_INTERNAL_bac4eabe_38_flash_bwd_hdim256_bf16_softcap_sm90_cu_49158569_28534cuda3std3__419piecewise_constructE
	.align		8
        /*0030*/ 	.dword	_ZN74_INTERNAL_bac4eabe_38_flash_bwd_hdim256_bf16_softcap_sm90_cu_49158569_28534cuda3std3__48in_placeE
	.align		8
        /*0038*/ 	.dword	_ZN74_INTERNAL_bac4eabe_38_flash_bwd_hdim256_bf16_softcap_sm90_cu_49158569_28534cuda3std6ranges3__45__cpo4swapE
	.align		8
        /*0040*/ 	.dword	_ZN74_INTERNAL_bac4eabe_38_flash_bwd_hdim256_bf16_softcap_sm90_cu_49158569_28534cuda3std6ranges3__45__cpo9iter_moveE
	.align		8
        /*0048*/ 	.dword	_ZN74_INTERNAL_bac4eabe_38_flash_bwd_hdim256_bf16_softcap_sm90_cu_49158569_28534cute7productE
	.align		8
        /*0050*/ 	.dword	_ZN74_INTERNAL_bac4eabe_38_flash_bwd_hdim256_bf16_softcap_sm90_cu_49158569_28534cute1_E


//--------------------- .text._ZN7cutlass13device_kernelIN5flash11enable_sm90INS1_16FlashAttnBwdSm90INS1_25CollectiveMainloopBwdSm90ILi2ELi1ELi1EN4cute5tupleIJNS5_1CILi1EEES8_S8_EEENS6_IJNS7_ILi64EEENS7_ILi80EEENS7_ILi256EEEEEENS_10bfloat16_tEfNS_4arch4Sm90ELb0ELb0ELb1ELb0ELb0ELb0ELb1ELb1ELi2ELi1ELi1ELi1ELb0EEENS1_21CollectiveEpilogueBwdISD_SE_SG_Li256ELb0ELb1ELi2EEENS1_19SingleTileSchedulerILb0ELb0ELb0ELi80EEEEEEEEEvNT_6ParamsE --------------------------
	.section	.text._ZN7cutlass13device_kernelIN5flash11enable_sm90INS1_16FlashAttnBwdSm90INS1_25CollectiveMainloopBwdSm90ILi2ELi1ELi1EN4cute5tupleIJNS5_1CILi1EEES8_S8_EEENS6_IJNS7_ILi64EEENS7_ILi80EEENS7_ILi256EEEEEENS_10bfloat16_tEfNS_4arch4Sm90ELb0ELb0ELb1ELb0ELb0ELb0ELb1ELb1ELi2ELi1ELi1ELi1ELb0EEENS1_21CollectiveEpilogueBwdISD_SE_SG_Li256ELb0ELb1ELi2EEENS1_19SingleTileSchedulerILb0ELb0ELb0ELi80EEEEEEEEEvNT_6ParamsE,"ax",@progbits
	.align	128
.text._ZN7cutlass13device_kernelIN5flash11enable_sm90INS1_16FlashAttnBwdSm90INS1_25CollectiveMainloopBwdSm90ILi2ELi1ELi1EN4cute5tupleIJNS5_1CILi1EEES8_S8_EEENS6_IJNS7_ILi64EEENS7_ILi80EEENS7_ILi256EEEEEENS_10bfloat16_tEfNS_4arch4Sm90ELb0ELb0ELb1ELb0ELb0ELb0ELb1ELb1ELi2ELi1ELi1ELi1ELb0EEENS1_21CollectiveEpilogueBwdISD_SE_SG_Li256ELb0ELb1ELi2EEENS1_19SingleTileSchedulerILb0ELb0ELb0ELi80EEEEEEEEEvNT_6ParamsE:
        .type           _ZN7cutlass13device_kernelIN5flash11enable_sm90INS1_16FlashAttnBwdSm90INS1_25CollectiveMainloopBwdSm90ILi2ELi1ELi1EN4cute5tupleIJNS5_1CILi1EEES8_S8_EEENS6_IJNS7_ILi64EEENS7_ILi80EEENS7_ILi256EEEEEENS_10bfloat16_tEfNS_4arch4Sm90ELb0ELb0ELb1ELb0ELb0ELb0ELb1ELb1ELi2ELi1ELi1ELi1ELb0EEENS1_21CollectiveEpilogueBwdISD_SE_SG_Li256ELb0ELb1ELi2EEENS1_19SingleTileSchedulerILb0ELb0ELb0ELi80EEEEEEEEEvNT_6ParamsE,@function
        .size           _ZN7cutlass13device_kernelIN5flash11enable_sm90INS1_16FlashAttnBwdSm90INS1_25CollectiveMainloopBwdSm90ILi2ELi1ELi1EN4cute5tupleIJNS5_1CILi1EEES8_S8_EEENS6_IJNS7_ILi64EEENS7_ILi80EEENS7_ILi256EEEEEENS_10bfloat16_tEfNS_4arch4Sm90ELb0ELb0ELb1ELb0ELb0ELb0ELb1ELb1ELi2ELi1ELi1ELi1ELb0EEENS1_21CollectiveEpilogueBwdISD_SE_SG_Li256ELb0ELb1ELi2EEENS1_19SingleTileSchedulerILb0ELb0ELb0ELi80EEEEEEEEEvNT_6ParamsE,(.L_x_108 - _ZN7cutlass13device_kernelIN5flash11enable_sm90INS1_16FlashAttnBwdSm90INS1_25CollectiveMainloopBwdSm90ILi2ELi1ELi1EN4cute5tupleIJNS5_1CILi1EEES8_S8_EEENS6_IJNS7_ILi64EEENS7_ILi80EEENS7_ILi256EEEEEENS_10bfloat16_tEfNS_4arch4Sm90ELb0ELb0ELb1ELb0ELb0ELb0ELb1ELb1ELi2ELi1ELi1ELi1ELb0EEENS1_21CollectiveEpilogueBwdISD_SE_SG_Li256ELb0ELb1ELi2EEENS1_19SingleTileSchedulerILb0ELb0ELb0ELi80EEEEEEEEEvNT_6ParamsE)
        .other          _ZN7cutlass13device_kernelIN5flash11enable_sm90INS1_16FlashAttnBwdSm90INS1_25CollectiveMainloopBwdSm90ILi2ELi1ELi1EN4cute5tupleIJNS5_1CILi1EEES8_S8_EEENS6_IJNS7_ILi64EEENS7_ILi80EEENS7_ILi256EEEEEENS_10bfloat16_tEfNS_4arch4Sm90ELb0ELb0ELb1ELb0ELb0ELb0ELb1ELb1ELi2ELi1ELi1ELi1ELb0EEENS1_21CollectiveEpilogueBwdISD_SE_SG_Li256ELb0ELb1ELi2EEENS1_19SingleTileSchedulerILb0ELb0ELb0ELi80EEEEEEEEEvNT_6ParamsE,@"STO_CUDA_ENTRY STV_DEFAULT"
_ZN7cutlass13device_kernelIN5flash11enable_sm90INS1_16FlashAttnBwdSm90INS1_25CollectiveMainloopBwdSm90ILi2ELi1ELi1EN4cute5tupleIJNS5_1CILi1EEES8_S8_EEENS6_IJNS7_ILi64EEENS7_ILi80EEENS7_ILi256EEEEEENS_10bfloat16_tEfNS_4arch4Sm90ELb0ELb0ELb1ELb0ELb0ELb0ELb1ELb1ELi2ELi1ELi1ELi1ELb0EEENS1_21CollectiveEpilogueBwdISD_SE_SG_Li256ELb0ELb1ELi2EEENS1_19SingleTileSchedulerILb0ELb0ELb0ELi80EEEEEEEEEvNT_6ParamsE:
[----:B------:R-:W-:Y:S01]  /*0000*/  LDC R1, c[0x0][0x37c] ;  /* 0x0000df00ff017b82 */ /* 0x000fe20000000800 */
[----:B------:R-:W-:Y:S05]  /*0010*/  EXIT ;  /* 0x000000000000794d */ /* 0x000fea0003800000 */
.L_x_0:
[----:B------:R-:W-:-:S00]  /*0020*/  BRA `(.L_x_0) ;  /* 0xfffffffc00fc7947 */ /* 0x000fc0000383ffff */
[----:B------:R-:W-:-:S00]  /*0030*/  NOP ;  /* 0x0000000000007918 */ /* 0x000fc00000000000 */
        /* <DEDUP_REMOVED lines=12> */
.L_x_108:


//--------------------- .text._ZN7cutlass13device_kernelIN5flash11enable_sm90INS1_16FlashAttnBwdSm90INS1_25CollectiveMainloopBwdSm90ILi2ELi1ELi1EN4cute5tupleIJNS5_1CILi1EEES8_S8_EEENS6_IJNS7_ILi64EEENS7_ILi80EEENS7_ILi256EEEEEENS_10bfloat16_tEfNS_4arch4Sm90ELb0ELb0ELb1ELb0ELb0ELb0ELb1ELb1ELi2ELi1ELi1ELi1ELb0EEENS1_24CollectiveEpilogueBwdGQAISD_fSG_Li256ELb0ELb0EEENS1_19SingleTileSchedulerILb0ELb0ELb0ELi80EEEEEEEEEvNT_6ParamsE --------------------------
	.section	.text._ZN7cutlass13device_kernelIN5flash11enable_sm90INS1_16FlashAttnBwdSm90INS1_25CollectiveMainloopBwdSm90ILi2ELi1ELi1EN4cute5tupleIJNS5_1CILi1EEES8_S8_EEENS6_IJNS7_ILi64EEENS7_ILi80EEENS7_ILi256EEEEEENS_10bfloat16_tEfNS_4arch4Sm90ELb0ELb0ELb1ELb0ELb0ELb0ELb1ELb1ELi2ELi1ELi1ELi1ELb0EEENS1_24CollectiveEpilogueBwdGQAISD_fSG_Li256ELb0ELb0EEENS1_19SingleTileSchedulerILb0ELb0ELb0ELi80EEEEEEEEEvNT_6ParamsE,"ax",@progbits
	.align	128
.text._ZN7cutlass13device_kernelIN5flash11enable_sm90INS1_16FlashAttnBwdSm90INS1_25CollectiveMainloopBwdSm90ILi2ELi1ELi1EN4cute5tupleIJNS5_1CILi1EEES8_S8_EEENS6_IJNS7_ILi64EEENS7_ILi80EEENS7_ILi256EEEEEENS_10bfloat16_tEfNS_4arch4Sm90ELb0ELb0ELb1ELb0ELb0ELb0ELb1ELb1ELi2ELi1ELi1ELi1ELb0EEENS1_24CollectiveEpilogueBwdGQAISD_fSG_Li256ELb0ELb0EEENS1_19SingleTileSchedulerILb0ELb0ELb0ELi80EEEEEEEEEvNT_6ParamsE:
        .type           _ZN7cutlass13device_kernelIN5flash11enable_sm90INS1_16FlashAttnBwdSm90INS1_25CollectiveMainloopBwdSm90ILi2ELi1ELi1EN4cute5tupleIJNS5_1CILi1EEES8_S8_EEENS6_IJNS7_ILi64EEENS7_ILi80EEENS7_ILi256EEEEEENS_10bfloat16_tEfNS_4arch4Sm90ELb0ELb0ELb1ELb0ELb0ELb0ELb1ELb1ELi2ELi1ELi1ELi1ELb0EEENS1_24CollectiveEpilogueBwdGQAISD_fSG_Li256ELb0ELb0EEENS1_19SingleTileSchedulerILb0ELb0ELb0ELi80EEEEEEEEEvNT_6ParamsE,@function
        .size           _ZN7cutlass13device_kernelIN5flash11enable_sm90INS1_16FlashAttnBwdSm90INS1_25CollectiveMainloopBwdSm90ILi2ELi1ELi1EN4cute5tupleIJNS5_1CILi1EEES8_S8_EEENS6_IJNS7_ILi64EEENS7_ILi80EEENS7_ILi256EEEEEENS_10bfloat16_tEfNS_4arch4Sm90ELb0ELb0ELb1ELb0ELb0ELb0ELb1ELb1ELi2ELi1ELi1ELi1ELb0EEENS1_24CollectiveEpilogueBwdGQAISD_fSG_Li256ELb0ELb0EEENS1_19SingleTileSchedulerILb0ELb0ELb0ELi80EEEEEEEEEvNT_6ParamsE,(.L_x_109 - _ZN7cutlass13device_kernelIN5flash11enable_sm90INS1_16FlashAttnBwdSm90INS1_25CollectiveMainloopBwdSm90ILi2ELi1ELi1EN4cute5tupleIJNS5_1CILi1EEES8_S8_EEENS6_IJNS7_ILi64EEENS7_ILi80EEENS7_ILi256EEEEEENS_10bfloat16_tEfNS_4arch4Sm90ELb0ELb0ELb1ELb0ELb0ELb0ELb1ELb1ELi2ELi1ELi1ELi1ELb0EEENS1_24CollectiveEpilogueBwdGQAISD_fSG_Li256ELb0ELb0EEENS1_19SingleTileSchedulerILb0ELb0ELb0ELi80EEEEEEEEEvNT_6ParamsE)
        .other          _ZN7cutlass13device_kernelIN5flash11enable_sm90INS1_16FlashAttnBwdSm90INS1_25CollectiveMainloopBwdSm90ILi2ELi1ELi1EN4cute5tupleIJNS5_1CILi1EEES8_S8_EEENS6_IJNS7_ILi64EEENS7_ILi80EEENS7_ILi256EEEEEENS_10bfloat16_tEfNS_4arch4Sm90ELb0ELb0ELb1ELb0ELb0ELb0ELb1ELb1ELi2ELi1ELi1ELi1ELb0EEENS1_24CollectiveEpilogueBwdGQAISD_fSG_Li256ELb0ELb0EEENS1_19SingleTileSchedulerILb0ELb0ELb0ELi80EEEEEEEEEvNT_6ParamsE,@"STO_CUDA_ENTRY STV_DEFAULT"
_ZN7cutlass13device_kernelIN5flash11enable_sm90INS1_16FlashAttnBwdSm90INS1_25CollectiveMainloopBwdSm90ILi2ELi1ELi1EN4cute5tupleIJNS5_1CILi1EEES8_S8_EEENS6_IJNS7_ILi64EEENS7_ILi80EEENS7_ILi256EEEEEENS_10bfloat16_tEfNS_4arch4Sm90ELb0ELb0ELb1ELb0ELb0ELb0ELb1ELb1ELi2ELi1ELi1ELi1ELb0EEENS1_24CollectiveEpilogueBwdGQAISD_fSG_Li256ELb0ELb0EEENS1_19SingleTileSchedulerILb0ELb0ELb0ELi80EEEEEEEEEvNT_6ParamsE:
[----:B------:R-:W-:Y:S01]  /*0000*/  LDC R1, c[0x0][0x37c] ;  /* 0x0000df00ff017b82 */ /* 0x000fe20000000800 */
[----:B------:R-:W-:Y:S05]  /*0010*/  EXIT ;  /* 0x000000000000794d */ /* 0x000fea0003800000 */
.L_x_1:
        /* <DEDUP_REMOVED lines=14> */
.L_x_109:


//--------------------- .text._ZN7cutlass13device_kernelIN5flash11enable_sm90INS1_16FlashAttnBwdSm90INS1_25CollectiveMainloopBwdSm90ILi2ELi1ELi1EN4cute5tupleIJNS5_1CILi1EEES8_S8_EEENS6_IJNS7_ILi64EEENS7_ILi80EEENS7_ILi256EEEEEENS_10bfloat16_tEfNS_4arch4Sm90ELb0ELb0ELb1ELb1ELb0ELb0ELb1ELb1ELi2ELi1ELi1ELi1ELb0EEENS1_21CollectiveEpilogueBwdISD_SE_SG_Li256ELb1ELb1ELi2EEENS1_19SingleTileSchedulerILb1ELb0ELb0ELi80EEEEEEEEEvNT_6ParamsE --------------------------
	.section	.text._ZN7cutlass13device_kernelIN5flash11enable_sm90INS1_16FlashAttnBwdSm90INS1_25CollectiveMainloopBwdSm90ILi2ELi1ELi1EN4cute5tupleIJNS5_1CILi1EEES8_S8_EEENS6_IJNS7_ILi64EEENS7_ILi80EEENS7_ILi256EEEEEENS_10bfloat16_tEfNS_4arch4Sm90ELb0ELb0ELb1ELb1ELb0ELb0ELb1ELb1ELi2ELi1ELi1ELi1ELb0EEENS1_21CollectiveEpilogueBwdISD_SE_SG_Li256ELb1ELb1ELi2EEENS1_19SingleTileSchedulerILb1ELb0ELb0ELi80EEEEEEEEEvNT_6ParamsE,"ax",@progbits
	.align	128
.text._ZN7cutlass13device_kernelIN5flash11enable_sm90INS1_16FlashAttnBwdSm90INS1_25CollectiveMainloopBwdSm90ILi2ELi1ELi1EN4cute5tupleIJNS5_1CILi1EEES8_S8_EEENS6_IJNS7_ILi64EEENS7_ILi80EEENS7_ILi256EEEEEENS_10bfloat16_tEfNS_4arch4Sm90ELb0ELb0ELb1ELb1ELb0ELb0ELb1ELb1ELi2ELi1ELi1ELi1ELb0EEENS1_21CollectiveEpilogueBwdISD_SE_SG_Li256ELb1ELb1ELi2EEENS1_19SingleTileSchedulerILb1ELb0ELb0ELi80EEEEEEEEEvNT_6ParamsE:
        .type           _ZN7cutlass13device_kernelIN5flash11enable_sm90INS1_16FlashAttnBwdSm90INS1_25CollectiveMainloopBwdSm90ILi2ELi1ELi1EN4cute5tupleIJNS5_1CILi1EEES8_S8_EEENS6_IJNS7_ILi64EEENS7_ILi80EEENS7_ILi256EEEEEENS_10bfloat16_tEfNS_4arch4Sm90ELb0ELb0ELb1ELb1ELb0ELb0ELb1ELb1ELi2ELi1ELi1ELi1ELb0EEENS1_21CollectiveEpilogueBwdISD_SE_SG_Li256ELb1ELb1ELi2EEENS1_19SingleTileSchedulerILb1ELb0ELb0ELi80EEEEEEEEEvNT_6ParamsE,@function
        .size           _ZN7cutlass13device_kernelIN5flash11enable_sm90INS1_16FlashAttnBwdSm90INS1_25CollectiveMainloopBwdSm90ILi2ELi1ELi1EN4cute5tupleIJNS5_1CILi1EEES8_S8_EEENS6_IJNS7_ILi64EEENS7_ILi80EEENS7_ILi256EEEEEENS_10bfloat16_tEfNS_4arch4Sm90ELb0ELb0ELb1ELb1ELb0ELb0ELb1ELb1ELi2ELi1ELi1ELi1ELb0EEENS1_21CollectiveEpilogueBwdISD_SE_SG_Li256ELb1ELb1ELi2EEENS1_19SingleTileSchedulerILb1ELb0ELb0ELi80EEEEEEEEEvNT_6ParamsE,(.L_x_110 - _ZN7cutlass13device_kernelIN5flash11enable_sm90INS1_16FlashAttnBwdSm90INS1_25CollectiveMainloopBwdSm90ILi2ELi1ELi1EN4cute5tupleIJNS5_1CILi1EEES8_S8_EEENS6_IJNS7_ILi64EEENS7_ILi80EEENS7_ILi256EEEEEENS_10bfloat16_tEfNS_4arch4Sm90ELb0ELb0ELb1ELb1ELb0ELb0ELb1ELb1ELi2ELi1ELi1ELi1ELb0EEENS1_21CollectiveEpilogueBwdISD_SE_SG_Li256ELb1ELb1ELi2EEENS1_19SingleTileSchedulerILb1ELb0ELb0ELi80EEEEEEEEEvNT_6ParamsE)
        .other          _ZN7cutlass13device_kernelIN5flash11enable_sm90INS1_16FlashAttnBwdSm90INS1_25CollectiveMainloopBwdSm90ILi2ELi1ELi1EN4cute5tupleIJNS5_1CILi1EEES8_S8_EEENS6_IJNS7_ILi64EEENS7_ILi80EEENS7_ILi256EEEEEENS_10bfloat16_tEfNS_4arch4Sm90ELb0ELb0ELb1ELb1ELb0ELb0ELb1ELb1ELi2ELi1ELi1ELi1ELb0EEENS1_21CollectiveEpilogueBwdISD_SE_SG_Li256ELb1ELb1ELi2EEENS1_19SingleTileSchedulerILb1ELb0ELb0ELi80EEEEEEEEEvNT_6ParamsE,@"STO_CUDA_ENTRY STV_DEFAULT"
_ZN7cutlass13device_kernelIN5flash11enable_sm90INS1_16FlashAttnBwdSm90INS1_25CollectiveMainloopBwdSm90ILi2ELi1ELi1EN4cute5tupleIJNS5_1CILi1EEES8_S8_EEENS6_IJNS7_ILi64EEENS7_ILi80EEENS7_ILi256EEEEEENS_10bfloat16_tEfNS_4arch4Sm90ELb0ELb0ELb1ELb1ELb0ELb0ELb1ELb1ELi2ELi1ELi1ELi1ELb0EEENS1_21CollectiveEpilogueBwdISD_SE_SG_Li256ELb1ELb1ELi2EEENS1_19SingleTileSchedulerILb1ELb0ELb0ELi80EEEEEEEEEvNT_6ParamsE:
[----:B------:R-:W-:Y:S01]  /*0000*/  LDC R1, c[0x0][0x37c] ;  /* 0x0000df00ff017b82 */ /* 0x000fe20000000800 */
[----:B------:R-:W-:Y:S05]  /*0010*/  EXIT ;  /* 0x000000000000794d */ /* 0x000fea0003800000 */
.L_x_2:
        /* <DEDUP_REMOVED lines=14> */
.L_x_110:


//--------------------- .text._ZN7cutlass13device_kernelIN5flash11enable_sm90INS1_16FlashAttnBwdSm90INS1_25CollectiveMainloopBwdSm90ILi2ELi1ELi1EN4cute5tupleIJNS5_1CILi1EEES8_S8_EEENS6_IJNS7_ILi64EEENS7_ILi80EEENS7_ILi256EEEEEENS_10bfloat16_tEfNS_4arch4Sm90ELb0ELb0ELb1ELb1ELb0ELb0ELb1ELb1ELi2ELi1ELi1ELi1ELb0EEENS1_24CollectiveEpilogueBwdGQAISD_fSG_Li256ELb1ELb0EEENS1_19SingleTileSchedulerILb1ELb0ELb0ELi80EEEEEEEEEvNT_6ParamsE --------------------------
	.section	.text._ZN7cutlass13device_kernelIN5flash11enable_sm90INS1_16FlashAttnBwdSm90INS1_25CollectiveMainloopBwdSm90ILi2ELi1ELi1EN4cute5tupleIJNS5_1CILi1EEES8_S8_EEENS6_IJNS7_ILi64EEENS7_ILi80EEENS7_ILi256EEEEEENS_10bfloat16_tEfNS_4arch4Sm90ELb0ELb0ELb1ELb1ELb0ELb0ELb1ELb1ELi2ELi1ELi1ELi1ELb0EEENS1_24CollectiveEpilogueBwdGQAISD_fSG_Li256ELb1ELb0EEENS1_19SingleTileSchedulerILb1ELb0ELb0ELi80EEEEEEEEEvNT_6ParamsE,"ax",@progbits
	.align	128
.text._ZN7cutlass13device_kernelIN5flash11enable_sm90INS1_16FlashAttnBwdSm90INS1_25CollectiveMainloopBwdSm90ILi2ELi1ELi1EN4cute5tupleIJNS5_1CILi1EEES8_S8_EEENS6_IJNS7_ILi64EEENS7_ILi80EEENS7_ILi256EEEEEENS_10bfloat16_tEfNS_4arch4Sm90ELb0ELb0ELb1ELb1ELb0ELb0ELb1ELb1ELi2ELi1ELi1ELi1ELb0EEENS1_24CollectiveEpilogueBwdGQAISD_fSG_Li256ELb1ELb0EEENS1_19SingleTileSchedulerILb1ELb0ELb0ELi80EEEEEEEEEvNT_6ParamsE:
        .type           _ZN7cutlass13device_kernelIN5flash11enable_sm90INS1_16FlashAttnBwdSm90INS1_25CollectiveMainloopBwdSm90ILi2ELi1ELi1EN4cute5tupleIJNS5_1CILi1EEES8_S8_EEENS6_IJNS7_ILi64EEENS7_ILi80EEENS7_ILi256EEEEEENS_10bfloat16_tEfNS_4arch4Sm90ELb0ELb0ELb1ELb1ELb0ELb0ELb1ELb1ELi2ELi1ELi1ELi1ELb0EEENS1_24CollectiveEpilogueBwdGQAISD_fSG_Li256ELb1ELb0EEENS1_19SingleTileSchedulerILb1ELb0ELb0ELi80EEEEEEEEEvNT_6ParamsE,@function
        .size           _ZN7cutlass13device_kernelIN5flash11enable_sm90INS1_16FlashAttnBwdSm90INS1_25CollectiveMainloopBwdSm90ILi2ELi1ELi1EN4cute5tupleIJNS5_1CILi1EEES8_S8_EEENS6_IJNS7_ILi64EEENS7_ILi80EEENS7_ILi256EEEEEENS_10bfloat16_tEfNS_4arch4Sm90ELb0ELb0ELb1ELb1ELb0ELb0ELb1ELb1ELi2ELi1ELi1ELi1ELb0EEENS1_24CollectiveEpilogueBwdGQAISD_fSG_Li256ELb1ELb0EEENS1_19SingleTileSchedulerILb1ELb0ELb0ELi80EEEEEEEEEvNT_6ParamsE,(.L_x_111 - _ZN7cutlass13device_kernelIN5flash11enable_sm90INS1_16FlashAttnBwdSm90INS1_25CollectiveMainloopBwdSm90ILi2ELi1ELi1EN4cute5tupleIJNS5_1CILi1EEES8_S8_EEENS6_IJNS7_ILi64EEENS7_ILi80EEENS7_ILi256EEEEEENS_10bfloat16_tEfNS_4arch4Sm90ELb0ELb0ELb1ELb1ELb0ELb0ELb1ELb1ELi2ELi1ELi1ELi1ELb0EEENS1_24CollectiveEpilogueBwdGQAISD_fSG_Li256ELb1ELb0EEENS1_19SingleTileSchedulerILb1ELb0ELb0ELi80EEEEEEEEEvNT_6ParamsE)
        .other          _ZN7cutlass13device_kernelIN5flash11enable_sm90INS1_16FlashAttnBwdSm90INS1_25CollectiveMainloopBwdSm90ILi2ELi1ELi1EN4cute5tupleIJNS5_1CILi1EEES8_S8_EEENS6_IJNS7_ILi64EEENS7_ILi80EEENS7_ILi256EEEEEENS_10bfloat16_tEfNS_4arch4Sm90ELb0ELb0ELb1ELb1ELb0ELb0ELb1ELb1ELi2ELi1ELi1ELi1ELb0EEENS1_24CollectiveEpilogueBwdGQAISD_fSG_Li256ELb1ELb0EEENS1_19SingleTileSchedulerILb1ELb0ELb0ELi80EEEEEEEEEvNT_6ParamsE,@"STO_CUDA_ENTRY STV_DEFAULT"
_ZN7cutlass13device_kernelIN5flash11enable_sm90INS1_16FlashAttnBwdSm90INS1_25CollectiveMainloopBwdSm90ILi2ELi1ELi1EN4cute5tupleIJNS5_1CILi1EEES8_S8_EEENS6_IJNS7_ILi64EEENS7_ILi80EEENS7_ILi256EEEEEENS_10bfloat16_tEfNS_4arch4Sm90ELb0ELb0ELb1ELb1ELb0ELb0ELb1ELb1ELi2ELi1ELi1ELi1ELb0EEENS1_24CollectiveEpilogueBwdGQAISD_fSG_Li256ELb1ELb0EEENS1_19SingleTileSchedulerILb1ELb0ELb0ELi80EEEEEEEEEvNT_6ParamsE:
[----:B------:R-:W-:Y:S01]  /*0000*/  LDC R1, c[0x0][0x37c] ;  /* 0x0000df00ff017b82 */ /* 0x000fe20000000800 */
[----:B------:R-:W-:Y:S05]  /*0010*/  EXIT ;  /* 0x000000000000794d */ /* 0x000fea0003800000 */
.L_x_3:
        /* <DEDUP_REMOVED lines=14> */
.L_x_111:


//--------------------- .text._ZN7cutlass13device_kernelIN5flash11enable_sm90INS1_16FlashAttnBwdSm90INS1_25CollectiveMainloopBwdSm90ILi2ELi1ELi1EN4cute5tupleIJNS5_1CILi1EEES8_S8_EEENS6_IJNS7_ILi64EEENS7_ILi80EEENS7_ILi256EEEEEENS_10bfloat16_tEfNS_4arch4Sm90ELb0ELb1ELb1ELb0ELb0ELb0ELb1ELb1ELi2ELi1ELi1ELi1ELb0EEENS1_21CollectiveEpilogueBwdISD_SE_SG_Li256ELb0ELb1ELi2EEENS1_19SingleTileSchedulerILb0ELb0ELb0ELi80EEEEEEEEEvNT_6ParamsE --------------------------
	.section	.text._ZN7cutlass13device_kernelIN5flash11enable_sm90INS1_16FlashAttnBwdSm90INS1_25CollectiveMainloopBwdSm90ILi2ELi1ELi1EN4cute5tupleIJNS5_1CILi1EEES8_S8_EEENS6_IJNS7_ILi64EEENS7_ILi80EEENS7_ILi256EEEEEENS_10bfloat16_tEfNS_4arch4Sm90ELb0ELb1ELb1ELb0ELb0ELb0ELb1ELb1ELi2ELi1ELi1ELi1ELb0EEENS1_21CollectiveEpilogueBwdISD_SE_SG_Li256ELb0ELb1ELi2EEENS1_19SingleTileSchedulerILb0ELb0ELb0ELi80EEEEEEEEEvNT_6ParamsE,"ax",@progbits
	.align	128
.text._ZN7cutlass13device_kernelIN5flash11enable_sm90INS1_16FlashAttnBwdSm90INS1_25CollectiveMainloopBwdSm90ILi2ELi1ELi1EN4cute5tupleIJNS5_1CILi1EEES8_S8_EEENS6_IJNS7_ILi64EEENS7_ILi80EEENS7_ILi256EEEEEENS_10bfloat16_tEfNS_4arch4Sm90ELb0ELb1ELb1ELb0ELb0ELb0ELb1ELb1ELi2ELi1ELi1ELi1ELb0EEENS1_21CollectiveEpilogueBwdISD_SE_SG_Li256ELb0ELb1ELi2EEENS1_19SingleTileSchedulerILb0ELb0ELb0ELi80EEEEEEEEEvNT_6ParamsE:
        .type           _ZN7cutlass13device_kernelIN5flash11enable_sm90INS1_16FlashAttnBwdSm90INS1_25CollectiveMainloopBwdSm90ILi2ELi1ELi1EN4cute5tupleIJNS5_1CILi1EEES8_S8_EEENS6_IJNS7_ILi64EEENS7_ILi80EEENS7_ILi256EEEEEENS_10bfloat16_tEfNS_4arch4Sm90ELb0ELb1ELb1ELb0ELb0ELb0ELb1ELb1ELi2ELi1ELi1ELi1ELb0EEENS1_21CollectiveEpilogueBwdISD_SE_SG_Li256ELb0ELb1ELi2EEENS1_19SingleTileSchedulerILb0ELb0ELb0ELi80EEEEEEEEEvNT_6ParamsE,@function
        .size           _ZN7cutlass13device_kernelIN5flash11enable_sm90INS1_16FlashAttnBwdSm90INS1_25CollectiveMainloopBwdSm90ILi2ELi1ELi1EN4cute5tupleIJNS5_1CILi1EEES8_S8_EEENS6_IJNS7_ILi64EEENS7_ILi80EEENS7_ILi256EEEEEENS_10bfloat16_tEfNS_4arch4Sm90ELb0ELb1ELb1ELb0ELb0ELb0ELb1ELb1ELi2ELi1ELi1ELi1ELb0EEENS1_21CollectiveEpilogueBwdISD_SE_SG_Li256ELb0ELb1ELi2EEENS1_19SingleTileSchedulerILb0ELb0ELb0ELi80EEEEEEEEEvNT_6ParamsE,(.L_x_112 - _ZN7cutlass13device_kernelIN5flash11enable_sm90INS1_16FlashAttnBwdSm90INS1_25CollectiveMainloopBwdSm90ILi2ELi1ELi1EN4cute5tupleIJNS5_1CILi1EEES8_S8_EEENS6_IJNS7_ILi64EEENS7_ILi80EEENS7_ILi256EEEEEENS_10bfloat16_tEfNS_4arch4Sm90ELb0ELb1ELb1ELb0ELb0ELb0ELb1ELb1ELi2ELi1ELi1ELi1ELb0EEENS1_21CollectiveEpilogueBwdISD_SE_SG_Li256ELb0ELb1ELi2EEENS1_19SingleTileSchedulerILb0ELb0ELb0ELi80EEEEEEEEEvNT_6ParamsE)
        .other          _ZN7cutlass13device_kernelIN5flash11enable_sm90INS1_16FlashAttnBwdSm90INS1_25CollectiveMainloopBwdSm90ILi2ELi1ELi1EN4cute5tupleIJNS5_1CILi1EEES8_S8_EEENS6_IJNS7_ILi64EEENS7_ILi80EEENS7_ILi256EEEEEENS_10bfloat16_tEfNS_4arch4Sm90ELb0ELb1ELb1ELb0ELb0ELb0ELb1ELb1ELi2ELi1ELi1ELi1ELb0EEENS1_21CollectiveEpilogueBwdISD_SE_SG_Li256ELb0ELb1ELi2EEENS1_19SingleTileSchedulerILb0ELb0ELb0ELi80EEEEEEEEEvNT_6ParamsE,@"STO_CUDA_ENTRY STV_DEFAULT"
_ZN7cutlass13device_kernelIN5flash11enable_sm90INS1_16FlashAttnBwdSm90INS1_25CollectiveMainloopBwdSm90ILi2ELi1ELi1EN4cute5tupleIJNS5_1CILi1EEES8_S8_EEENS6_IJNS7_ILi64EEENS7_ILi80EEENS7_ILi256EEEEEENS_10bfloat16_tEfNS_4arch4Sm90ELb0ELb1ELb1ELb0ELb0ELb0ELb1ELb1ELi2ELi1ELi1ELi1ELb0EEENS1_21CollectiveEpilogueBwdISD_SE_SG_Li256ELb0ELb1ELi2EEENS1_19SingleTileSchedulerILb0ELb0ELb0ELi80EEEEEEEEEvNT_6ParamsE:
[----:B------:R-:W-:Y:S01]  /*0000*/  LDC R1, c[0x0][0x37c] ;  /* 0x0000df00ff017b82 */ /* 0x000fe20000000800 */
[----:B------:R-:W-:Y:S05]  /*0010*/  EXIT ;  /* 0x000000000000794d */ /* 0x000fea0003800000 */
.L_x_4:
        /* <DEDUP_REMOVED lines=14> */
.L_x_112:


//--------------------- .text._ZN7cutlass13device_kernelIN5flash11enable_sm90INS1_16FlashAttnBwdSm90INS1_25CollectiveMainloopBwdSm90ILi2ELi1ELi1EN4cute5tupleIJNS5_1CILi1EEES8_S8_EEENS6_IJNS7_ILi64EEENS7_ILi80EEENS7_ILi256EEEEEENS_10bfloat16_tEfNS_4arch4Sm90ELb0ELb1ELb1ELb0ELb0ELb0ELb1ELb1ELi2ELi1ELi1ELi1ELb0EEENS1_24CollectiveEpilogueBwdGQAISD_fSG_Li256ELb0ELb0EEENS1_19SingleTileSchedulerILb0ELb0ELb0ELi80EEEEEEEEEvNT_6ParamsE --------------------------
	.section	.text._ZN7cutlass13device_kernelIN5flash11enable_sm90INS1_16FlashAttnBwdSm90INS1_25CollectiveMainloopBwdSm90ILi2ELi1ELi1EN4cute5tupleIJNS5_1CILi1EEES8_S8_EEENS6_IJNS7_ILi64EEENS7_ILi80EEENS7_ILi256EEEEEENS_10bfloat16_tEfNS_4arch4Sm90ELb0ELb1ELb1ELb0ELb0ELb0ELb1ELb1ELi2ELi1ELi1ELi1ELb0EEENS1_24CollectiveEpilogueBwdGQAISD_fSG_Li256ELb0ELb0EEENS1_19SingleTileSchedulerILb0ELb0ELb0ELi80EEEEEEEEEvNT_6ParamsE,"ax",@progbits
	.align	128
.text._ZN7cutlass13device_kernelIN5flash11enable_sm90INS1_16FlashAttnBwdSm90INS1_25CollectiveMainloopBwdSm90ILi2ELi1ELi1EN4cute5tupleIJNS5_1CILi1EEES8_S8_EEENS6_IJNS7_ILi64EEENS7_ILi80EEENS7_ILi256EEEEEENS_10bfloat16_tEfNS_4arch4Sm90ELb0ELb1ELb1ELb0ELb0ELb0ELb1ELb1ELi2ELi1ELi1ELi1ELb0EEENS1_24CollectiveEpilogueBwdGQAISD_fSG_Li256ELb0ELb0EEENS1_19SingleTileSchedulerILb0ELb0ELb0ELi80EEEEEEEEEvNT_6ParamsE:
        .type           _ZN7cutlass13device_kernelIN5flash11enable_sm90INS1_16FlashAttnBwdSm90INS1_25CollectiveMainloopBwdSm90ILi2ELi1ELi1EN4cute5tupleIJNS5_1CILi1EEES8_S8_EEENS6_IJNS7_ILi64EEENS7_ILi80EEENS7_ILi256EEEEEENS_10bfloat16_tEfNS_4arch4Sm90ELb0ELb1ELb1ELb0ELb0ELb0ELb1ELb1ELi2ELi1ELi1ELi1ELb0EEENS1_24CollectiveEpilogueBwdGQAISD_fSG_Li256ELb0ELb0EEENS1_19SingleTileSchedulerILb0ELb0ELb0ELi80EEEEEEEEEvNT_6ParamsE,@function
        .size           _ZN7cutlass13device_kernelIN5flash11enable_sm90INS1_16FlashAttnBwdSm90INS1_25CollectiveMainloopBwdSm90ILi2ELi1ELi1EN4cute5tupleIJNS5_1CILi1EEES8_S8_EEENS6_IJNS7_ILi64EEENS7_ILi80EEENS7_ILi256EEEEEENS_10bfloat16_tEfNS_4arch4Sm90ELb0ELb1ELb1ELb0ELb0ELb0ELb1ELb1ELi2ELi1ELi1ELi1ELb0EEENS1_24CollectiveEpilogueBwdGQAISD_fSG_Li256ELb0ELb0EEENS1_19SingleTileSchedulerILb0ELb0ELb0ELi80EEEEEEEEEvNT_6ParamsE,(.L_x_113 - _ZN7cutlass13device_kernelIN5flash11enable_sm90INS1_16FlashAttnBwdSm90INS1_25CollectiveMainloopBwdSm90ILi2ELi1ELi1EN4cute5tupleIJNS5_1CILi1EEES8_S8_EEENS6_IJNS7_ILi64EEENS7_ILi80EEENS7_ILi256EEEEEENS_10bfloat16_tEfNS_4arch4Sm90ELb0ELb1ELb1ELb0ELb0ELb0ELb1ELb1ELi2ELi1ELi1ELi1ELb0EEENS1_24CollectiveEpilogueBwdGQAISD_fSG_Li256ELb0ELb0EEENS1_19SingleTileSchedulerILb0ELb0ELb0ELi80EEEEEEEEEvNT_6ParamsE)
        .other          _ZN7cutlass13device_kernelIN5flash11enable_sm90INS1_16FlashAttnBwdSm90INS1_25CollectiveMainloopBwdSm90ILi2ELi1ELi1EN4cute5tupleIJNS5_1CILi1EEES8_S8_EEENS6_IJNS7_ILi64EEENS7_ILi80EEENS7_ILi256EEEEEENS_10bfloat16_tEfNS_4arch4Sm90ELb0ELb1ELb1ELb0ELb0ELb0ELb1ELb1ELi2ELi1ELi1ELi1ELb0EEENS1_24CollectiveEpilogueBwdGQAISD_fSG_Li256ELb0ELb0EEENS1_19SingleTileSchedulerILb0ELb0ELb0ELi80EEEEEEEEEvNT_6ParamsE,@"STO_CUDA_ENTRY STV_DEFAULT"
_ZN7cutlass13device_kernelIN5flash11enable_sm90INS1_16FlashAttnBwdSm90INS1_25CollectiveMainloopBwdSm90ILi2ELi1ELi1EN4cute5tupleIJNS5_1CILi1EEES8_S8_EEENS6_IJNS7_ILi64EEENS7_ILi80EEENS7_ILi256EEEEEENS_10bfloat16_tEfNS_4arch4Sm90ELb0ELb1ELb1ELb0ELb0ELb0ELb1ELb1ELi2ELi1ELi1ELi1ELb0EEENS1_24CollectiveEpilogueBwdGQAISD_fSG_Li256ELb0ELb0EEENS1_19SingleTileSchedulerILb0ELb0ELb0ELi80EEEEEEEEEvNT_6ParamsE:
[----:B------:R-:W-:Y:S01]  /*0000*/  LDC R1, c[0x0][0x37c] ;  /* 0x0000df00ff017b82 */ /* 0x000fe20000000800 */
[----:B------:R-:W-:Y:S05]  /*0010*/  EXIT ;  /* 0x000000000000794d */ /* 0x000fea0003800000 */
.L_x_5:
        /* <DEDUP_REMOVED lines=14> */
.L_x_113:


//--------------------- .text._ZN7cutlass13device_kernelIN5flash11enable_sm90INS1_16FlashAttnBwdSm90INS1_25CollectiveMainloopBwdSm90ILi2ELi1ELi1EN4cute5tupleIJNS5_1CILi1EEES8_S8_EEENS6_IJNS7_ILi64EEENS7_ILi80EEENS7_ILi256EEEEEENS_10bfloat16_tEfNS_4arch4Sm90ELb0ELb1ELb1ELb1ELb0ELb0ELb1ELb1ELi2ELi1ELi1ELi1ELb0EEENS1_21CollectiveEpilogueBwdISD_SE_SG_Li256ELb1ELb1ELi2EEENS1_19SingleTileSchedulerILb1ELb0ELb0ELi80EEEEEEEEEvNT_6ParamsE --------------------------
	.section	.text._ZN7cutlass13device_kernelIN5flash11enable_sm90INS1_16FlashAttnBwdSm90INS1_25CollectiveMainloopBwdSm90ILi2ELi1ELi1EN4cute5tupleIJNS5_1CILi1EEES8_S8_EEENS6_IJNS7_ILi64EEENS7_ILi80EEENS7_ILi256EEEEEENS_10bfloat16_tEfNS_4arch4Sm90ELb0ELb1ELb1ELb1ELb0ELb0ELb1ELb1ELi2ELi1ELi1ELi1ELb0EEENS1_21CollectiveEpilogueBwdISD_SE_SG_Li256ELb1ELb1ELi2EEENS1_19SingleTileSchedulerILb1ELb0ELb0ELi80EEEEEEEEEvNT_6ParamsE,"ax",@progbits
	.align	128
.text._ZN7cutlass13device_kernelIN5flash11enable_sm90INS1_16FlashAttnBwdSm90INS1_25CollectiveMainloopBwdSm90ILi2ELi1ELi1EN4cute5tupleIJNS5_1CILi1EEES8_S8_EEENS6_IJNS7_ILi64EEENS7_ILi80EEENS7_ILi256EEEEEENS_10bfloat16_tEfNS_4arch4Sm90ELb0ELb1ELb1ELb1ELb0ELb0ELb1ELb1ELi2ELi1ELi1ELi1ELb0EEENS1_21CollectiveEpilogueBwdISD_SE_SG_Li256ELb1ELb1ELi2EEENS1_19SingleTileSchedulerILb1ELb0ELb0ELi80EEEEEEEEEvNT_6ParamsE:
        .type           _ZN7cutlass13device_kernelIN5flash11enable_sm90INS1_16FlashAttnBwdSm90INS1_25CollectiveMainloopBwdSm90ILi2ELi1ELi1EN4cute5tupleIJNS5_1CILi1EEES8_S8_EEENS6_IJNS7_ILi64EEENS7_ILi80EEENS7_ILi256EEEEEENS_10bfloat16_tEfNS_4arch4Sm90ELb0ELb1ELb1ELb1ELb0ELb0ELb1ELb1ELi2ELi1ELi1ELi1ELb0EEENS1_21CollectiveEpilogueBwdISD_SE_SG_Li256ELb1ELb1ELi2EEENS1_19SingleTileSchedulerILb1ELb0ELb0ELi80EEEEEEEEEvNT_6ParamsE,@function
        .size           _ZN7cutlass13device_kernelIN5flash11enable_sm90INS1_16FlashAttnBwdSm90INS1_25CollectiveMainloopBwdSm90ILi2ELi1ELi1EN4cute5tupleIJNS5_1CILi1EEES8_S8_EEENS6_IJNS7_ILi64EEENS7_ILi80EEENS7_ILi256EEEEEENS_10bfloat16_tEfNS_4arch4Sm90ELb0ELb1ELb1ELb1ELb0ELb0ELb1ELb1ELi2ELi1ELi1ELi1ELb0EEENS1_21CollectiveEpilogueBwdISD_SE_SG_Li256ELb1ELb1ELi2EEENS1_19SingleTileSchedulerILb1ELb0ELb0ELi80EEEEEEEEEvNT_6ParamsE,(.L_x_114 - _ZN7cutlass13device_kernelIN5flash11enable_sm90INS1_16FlashAttnBwdSm90INS1_25CollectiveMainloopBwdSm90ILi2ELi1ELi1EN4cute5tupleIJNS5_1CILi1EEES8_S8_EEENS6_IJNS7_ILi64EEENS7_ILi80EEENS7_ILi256EEEEEENS_10bfloat16_tEfNS_4arch4Sm90ELb0ELb1ELb1ELb1ELb0ELb0ELb1ELb1ELi2ELi1ELi1ELi1ELb0EEENS1_21CollectiveEpilogueBwdISD_SE_SG_Li256ELb1ELb1ELi2EEENS1_19SingleTileSchedulerILb1ELb0ELb0ELi80EEEEEEEEEvNT_6ParamsE)
        .other          _ZN7cutlass13device_kernelIN5flash11enable_sm90INS1_16FlashAttnBwdSm90INS1_25CollectiveMainloopBwdSm90ILi2ELi1ELi1EN4cute5tupleIJNS5_1CILi1EEES8_S8_EEENS6_IJNS7_ILi64EEENS7_ILi80EEENS7_ILi256EEEEEENS_10bfloat16_tEfNS_4arch4Sm90ELb0ELb1ELb1ELb1ELb0ELb0ELb1ELb1ELi2ELi1ELi1ELi1ELb0EEENS1_21CollectiveEpilogueBwdISD_SE_SG_Li256ELb1ELb1ELi2EEENS1_19SingleTileSchedulerILb1ELb0ELb0ELi80EEEEEEEEEvNT_6ParamsE,@"STO_CUDA_ENTRY STV_DEFAULT"
_ZN7cutlass13device_kernelIN5flash11enable_sm90INS1_16FlashAttnBwdSm90INS1_25CollectiveMainloopBwdSm90ILi2ELi1ELi1EN4cute5tupleIJNS5_1CILi1EEES8_S8_EEENS6_IJNS7_ILi64EEENS7_ILi80EEENS7_ILi256EEEEEENS_10bfloat16_tEfNS_4arch4Sm90ELb0ELb1ELb1ELb1ELb0ELb0ELb1ELb1ELi2ELi1ELi1ELi1ELb0EEENS1_21CollectiveEpilogueBwdISD_SE_SG_Li256ELb1ELb1ELi2EEENS1_19SingleTileSchedulerILb1ELb0ELb0ELi80EEEEEEEEEvNT_6ParamsE:
[----:B------:R-:W-:Y:S01]  /*0000*/  LDC R1, c[0x0][0x37c] ;  /* 0x0000df00ff017b82 */ /* 0x000fe20000000800 */
[----:B------:R-:W-:Y:S05]  /*0010*/  EXIT ;  /* 0x000000000000794d */ /* 0x000fea0003800000 */
.L_x_6:
        /* <DEDUP_REMOVED lines=14> */
.L_x_114:


//--------------------- .text._ZN7cutlass13device_kernelIN5flash11enable_sm90INS1_16FlashAttnBwdSm90INS1_25CollectiveMainloopBwdSm90ILi2ELi1ELi1EN4cute5tupleIJNS5_1CILi1EEES8_S8_EEENS6_IJNS7_ILi64EEENS7_ILi80EEENS7_ILi256EEEEEENS_10bfloat16_tEfNS_4arch4Sm90ELb0ELb1ELb1ELb1ELb0ELb0ELb1ELb1ELi2ELi1ELi1ELi1ELb0EEENS1_24CollectiveEpilogueBwdGQAISD_fSG_Li256ELb1ELb0EEENS1_19SingleTileSchedulerILb1ELb0ELb0ELi80EEEEEEEEEvNT_6ParamsE --------------------------
	.section	.text._ZN7cutlass13device_kernelIN5flash11enable_sm90INS1_16FlashAttnBwdSm90INS1_25CollectiveMainloopBwdSm90ILi2ELi1ELi1EN4cute5tupleIJNS5_1CILi1EEES8_S8_EEENS6_IJNS7_ILi64EEENS7_ILi80EEENS7_ILi256EEEEEENS_10bfloat16_tEfNS_4arch4Sm90ELb0ELb1ELb1ELb1ELb0ELb0ELb1ELb1ELi2ELi1ELi1ELi1ELb0EEENS1_24CollectiveEpilogueBwdGQAISD_fSG_Li256ELb1ELb0EEENS1_19SingleTileSchedulerILb1ELb0ELb0ELi80EEEEEEEEEvNT_6ParamsE,"ax",@progbits
	.align	128
.text._ZN7cutlass13device_kernelIN5flash11enable_sm90INS1_16FlashAttnBwdSm90INS1_25CollectiveMainloopBwdSm90ILi2ELi1ELi1EN4cute5tupleIJNS5_1CILi1EEES8_S8_EEENS6_IJNS7_ILi64EEENS7_ILi80EEENS7_ILi256EEEEEENS_10bfloat16_tEfNS_4arch4Sm90ELb0ELb1ELb1ELb1ELb0ELb0ELb1ELb1ELi2ELi1ELi1ELi1ELb0EEENS1_24CollectiveEpilogueBwdGQAISD_fSG_Li256ELb1ELb0EEENS1_19SingleTileSchedulerILb1ELb0ELb0ELi80EEEEEEEEEvNT_6ParamsE:
        .type           _ZN7cutlass13device_kernelIN5flash11enable_sm90INS1_16FlashAttnBwdSm90INS1_25CollectiveMainloopBwdSm90ILi2ELi1ELi1EN4cute5tupleIJNS5_1CILi1EEES8_S8_EEENS6_IJNS7_ILi64EEENS7_ILi80EEENS7_ILi256EEEEEENS_10bfloat16_tEfNS_4arch4Sm90ELb0ELb1ELb1ELb1ELb0ELb0ELb1ELb1ELi2ELi1ELi1ELi1ELb0EEENS1_24CollectiveEpilogueBwdGQAISD_fSG_Li256ELb1ELb0EEENS1_19SingleTileSchedulerILb1ELb0ELb0ELi80EEEEEEEEEvNT_6ParamsE,@function
        .size           _ZN7cutlass13device_kernelIN5flash11enable_sm90INS1_16FlashAttnBwdSm90INS1_25CollectiveMainloopBwdSm90ILi2ELi1ELi1EN4cute5tupleIJNS5_1CILi1EEES8_S8_EEENS6_IJNS7_ILi64EEENS7_ILi80EEENS7_ILi256EEEEEENS_10bfloat16_tEfNS_4arch4Sm90ELb0ELb1ELb1ELb1ELb0ELb0ELb1ELb1ELi2ELi1ELi1ELi1ELb0EEENS1_24CollectiveEpilogueBwdGQAISD_fSG_Li256ELb1ELb0EEENS1_19SingleTileSchedulerILb1ELb0ELb0ELi80EEEEEEEEEvNT_6ParamsE,(.L_x_115 - _ZN7cutlass13device_kernelIN5flash11enable_sm90INS1_16FlashAttnBwdSm90INS1_25CollectiveMainloopBwdSm90ILi2ELi1ELi1EN4cute5tupleIJNS5_1CILi1EEES8_S8_EEENS6_IJNS7_ILi64EEENS7_ILi80EEENS7_ILi256EEEEEENS_10bfloat16_tEfNS_4arch4Sm90ELb0ELb1ELb1ELb1ELb0ELb0ELb1ELb1ELi2ELi1ELi1ELi1ELb0EEENS1_24CollectiveEpilogueBwdGQAISD_fSG_Li256ELb1ELb0EEENS1_19SingleTileSchedulerILb1ELb0ELb0ELi80EEEEEEEEEvNT_6ParamsE)
        .other          _ZN7cutlass13device_kernelIN5flash11enable_sm90INS1_16FlashAttnBwdSm90INS1_25CollectiveMainloopBwdSm90ILi2ELi1ELi1EN4cute5tupleIJNS5_1CILi1EEES8_S8_EEENS6_IJNS7_ILi64EEENS7_ILi80EEENS7_ILi256EEEEEENS_10bfloat16_tEfNS_4arch4Sm90ELb0ELb1ELb1ELb1ELb0ELb0ELb1ELb1ELi2ELi1ELi1ELi1ELb0EEENS1_24CollectiveEpilogueBwdGQAISD_fSG_Li256ELb1ELb0EEENS1_19SingleTileSchedulerILb1ELb0ELb0ELi80EEEEEEEEEvNT_6ParamsE,@"STO_CUDA_ENTRY STV_DEFAULT"
_ZN7cutlass13device_kernelIN5flash11enable_sm90INS1_16FlashAttnBwdSm90INS1_25CollectiveMainloopBwdSm90ILi2ELi1ELi1EN4cute5tupleIJNS5_1CILi1EEES8_S8_EEENS6_IJNS7_ILi64EEENS7_ILi80EEENS7_ILi256EEEEEENS_10bfloat16_tEfNS_4arch4Sm90ELb0ELb1ELb1ELb1ELb0ELb0ELb1ELb1ELi2ELi1ELi1ELi1ELb0EEENS1_24CollectiveEpilogueBwdGQAISD_fSG_Li256ELb1ELb0EEENS1_19SingleTileSchedulerILb1ELb0ELb0ELi80EEEEEEEEEvNT_6ParamsE:
[----:B------:R-:W-:Y:S01]  /*0000*/  LDC R1, c[0x0][0x37c] ;  /* 0x0000df00ff017b82 */ /* 0x000fe20000000800 */
[----:B------:R-:W-:Y:S05]  /*0010*/  EXIT ;  /* 0x000000000000794d */ /* 0x000fea0003800000 */
.L_x_7:
        /* <DEDUP_REMOVED lines=14> */
.L_x_115:


//--------------------- .text._ZN7cutlass13device_kernelIN5flash11enable_sm90INS1_16FlashAttnBwdSm90INS1_25CollectiveMainloopBwdSm90ILi2ELi1ELi1EN4cute5tupleIJNS5_1CILi1EEES8_S8_EEENS6_IJNS7_ILi64EEENS7_ILi80EEENS7_ILi256EEEEEENS_10bfloat16_tEfNS_4arch4Sm90ELb1ELb0ELb1ELb0ELb0ELb0ELb1ELb1ELi2ELi1ELi1ELi1ELb0EEENS1_21CollectiveEpilogueBwdISD_SE_SG_Li256ELb0ELb1ELi2EEENS1_25SingleTileBwdLPTSchedulerILb0ELi80ELb0EEEEEEEEEvNT_6ParamsE --------------------------
	.section	.text._ZN7cutlass13device_kernelIN5flash11enable_sm90INS1_16FlashAttnBwdSm90INS1_25CollectiveMainloopBwdSm90ILi2ELi1ELi1EN4cute5tupleIJNS5_1CILi1EEES8_S8_EEENS6_IJNS7_ILi64EEENS7_ILi80EEENS7_ILi256EEEEEENS_10bfloat16_tEfNS_4arch4Sm90ELb1ELb0ELb1ELb0ELb0ELb0ELb1ELb1ELi2ELi1ELi1ELi1ELb0EEENS1_21CollectiveEpilogueBwdISD_SE_SG_Li256ELb0ELb1ELi2EEENS1_25SingleTileBwdLPTSchedulerILb0ELi80ELb0EEEEEEEEEvNT_6ParamsE,"ax",@progbits
	.align	128
.text._ZN7cutlass13device_kernelIN5flash11enable_sm90INS1_16FlashAttnBwdSm90INS1_25CollectiveMainloopBwdSm90ILi2ELi1ELi1EN4cute5tupleIJNS5_1CILi1EEES8_S8_EEENS6_IJNS7_ILi64EEENS7_ILi80EEENS7_ILi256EEEEEENS_10bfloat16_tEfNS_4arch4Sm90ELb1ELb0ELb1ELb0ELb0ELb0ELb1ELb1ELi2ELi1ELi1ELi1ELb0EEENS1_21CollectiveEpilogueBwdISD_SE_SG_Li256ELb0ELb1ELi2EEENS1_25SingleTileBwdLPTSchedulerILb0ELi80ELb0EEEEEEEEEvNT_6ParamsE:
        .type           _ZN7cutlass13device_kernelIN5flash11enable_sm90INS1_16FlashAttnBwdSm90INS1_25CollectiveMainloopBwdSm90ILi2ELi1ELi1EN4cute5tupleIJNS5_1CILi1EEES8_S8_EEENS6_IJNS7_ILi64EEENS7_ILi80EEENS7_ILi256EEEEEENS_10bfloat16_tEfNS_4arch4Sm90ELb1ELb0ELb1ELb0ELb0ELb0ELb1ELb1ELi2ELi1ELi1ELi1ELb0EEENS1_21CollectiveEpilogueBwdISD_SE_SG_Li256ELb0ELb1ELi2EEENS1_25SingleTileBwdLPTSchedulerILb0ELi80ELb0EEEEEEEEEvNT_6ParamsE,@function
        .size           _ZN7cutlass13device_kernelIN5flash11enable_sm90INS1_16FlashAttnBwdSm90INS1_25CollectiveMainloopBwdSm90ILi2ELi1ELi1EN4cute5tupleIJNS5_1CILi1EEES8_S8_EEENS6_IJNS7_ILi64EEENS7_ILi80EEENS7_ILi256EEEEEENS_10bfloat16_tEfNS_4arch4Sm90ELb1ELb0ELb1ELb0ELb0ELb0ELb1ELb1ELi2ELi1ELi1ELi1ELb0EEENS1_21CollectiveEpilogueBwdISD_SE_SG_Li256ELb0ELb1ELi2EEENS1_25SingleTileBwdLPTSchedulerILb0ELi80ELb0EEEEEEEEEvNT_6ParamsE,(.L_x_116 - _ZN7cutlass13device_kernelIN5flash11enable_sm90INS1_16FlashAttnBwdSm90INS1_25CollectiveMainloopBwdSm90ILi2ELi1ELi1EN4cute5tupleIJNS5_1CILi1EEES8_S8_EEENS6_IJNS7_ILi64EEENS7_ILi80EEENS7_ILi256EEEEEENS_10bfloat16_tEfNS_4arch4Sm90ELb1ELb0ELb1ELb0ELb0ELb0ELb1ELb1ELi2ELi1ELi1ELi1ELb0EEENS1_21CollectiveEpilogueBwdISD_SE_SG_Li256ELb0ELb1ELi2EEENS1_25SingleTileBwdLPTSchedulerILb0ELi80ELb0EEEEEEEEEvNT_6ParamsE)
        .other          _ZN7cutlass13device_kernelIN5flash11enable_sm90INS1_16FlashAttnBwdSm90INS1_25CollectiveMainloopBwdSm90ILi2ELi1ELi1EN4cute5tupleIJNS5_1CILi1EEES8_S8_EEENS6_IJNS7_ILi64EEENS7_ILi80EEENS7_ILi256EEEEEENS_10bfloat16_tEfNS_4arch4Sm90ELb1ELb0ELb1ELb0ELb0ELb0ELb1ELb1ELi2ELi1ELi1ELi1ELb0EEENS1_21CollectiveEpilogueBwdISD_SE_SG_Li256ELb0ELb1ELi2EEENS1_25SingleTileBwdLPTSchedulerILb0ELi80ELb0EEEEEEEEEvNT_6ParamsE,@"STO_CUDA_ENTRY STV_DEFAULT"
_ZN7cutlass13device_kernelIN5flash11enable_sm90INS1_16FlashAttnBwdSm90INS1_25CollectiveMainloopBwdSm90ILi2ELi1ELi1EN4cute5tupleIJNS5_1CILi1EEES8_S8_EEENS6_IJNS7_ILi64EEENS7_ILi80EEENS7_ILi256EEEEEENS_10bfloat16_tEfNS_4arch4Sm90ELb1ELb0ELb1ELb0ELb0ELb0ELb1ELb1ELi2ELi1ELi1ELi1ELb0EEENS1_21CollectiveEpilogueBwdISD_SE_SG_Li256ELb0ELb1ELi2EEENS1_25SingleTileBwdLPTSchedulerILb0ELi80ELb0EEEEEEEEEvNT_6ParamsE:
[----:B------:R-:W-:Y:S01]  /*0000*/  LDC R1, c[0x0][0x37c] ;  /* 0x0000df00ff017b82 */ /* 0x000fe20000000800 */
[----:B------:R-:W-:Y:S05]  /*0010*/  EXIT ;  /* 0x000000000000794d */ /* 0x000fea0003800000 */
.L_x_8:
        /* <DEDUP_REMOVED lines=14> */
.L_x_116:


//--------------------- .text._ZN7cutlass13device_kernelIN5flash11enable_sm90INS1_16FlashAttnBwdSm90INS1_25CollectiveMainloopBwdSm90ILi2ELi1ELi1EN4cute5tupleIJNS5_1CILi1EEES8_S8_EEENS6_IJNS7_ILi64EEENS7_ILi80EEENS7_ILi256EEEEEENS_10bfloat16_tEfNS_4arch4Sm90ELb1ELb0ELb1ELb0ELb0ELb0ELb1ELb1ELi2ELi1ELi1ELi1ELb0EEENS1_24CollectiveEpilogueBwdGQAISD_fSG_Li256ELb0ELb0EEENS1_25SingleTileBwdLPTSchedulerILb0ELi80ELb0EEEEEEEEEvNT_6ParamsE --------------------------
	.section	.text._ZN7cutlass13device_kernelIN5flash11enable_sm90INS1_16FlashAttnBwdSm90INS1_25CollectiveMainloopBwdSm90ILi2ELi1ELi1EN4cute5tupleIJNS5_1CILi1EEES8_S8_EEENS6_IJNS7_ILi64EEENS7_ILi80EEENS7_ILi256EEEEEENS_10bfloat16_tEfNS_4arch4Sm90ELb1ELb0ELb1ELb0ELb0ELb0ELb1ELb1ELi2ELi1ELi1ELi1ELb0EEENS1_24CollectiveEpilogueBwdGQAISD_fSG_Li256ELb0ELb0EEENS1_25SingleTileBwdLPTSchedulerILb0ELi80ELb0EEEEEEEEEvNT_6ParamsE,"ax",@progbits
	.align	128
.text._ZN7cutlass13device_kernelIN5flash11enable_sm90INS1_16FlashAttnBwdSm90INS1_25CollectiveMainloopBwdSm90ILi2ELi1ELi1EN4cute5tupleIJNS5_1CILi1EEES8_S8_EEENS6_IJNS7_ILi64EEENS7_ILi80EEENS7_ILi256EEEEEENS_10bfloat16_tEfNS_4arch4Sm90ELb1ELb0ELb1ELb0ELb0ELb0ELb1ELb1ELi2ELi1ELi1ELi1ELb0EEENS1_24CollectiveEpilogueBwdGQAISD_fSG_Li256ELb0ELb0EEENS1_25SingleTileBwdLPTSchedulerILb0ELi80ELb0EEEEEEEEEvNT_6ParamsE:
        .type           _ZN7cutlass13device_kernelIN5flash11enable_sm90INS1_16FlashAttnBwdSm90INS1_25CollectiveMainloopBwdSm90ILi2ELi1ELi1EN4cute5tupleIJNS5_1CILi1EEES8_S8_EEENS6_IJNS7_ILi64EEENS7_ILi80EEENS7_ILi256EEEEEENS_10bfloat16_tEfNS_4arch4Sm90ELb1ELb0ELb1ELb0ELb0ELb0ELb1ELb1ELi2ELi1ELi1ELi1ELb0EEENS1_24CollectiveEpilogueBwdGQAISD_fSG_Li256ELb0ELb0EEENS1_25SingleTileBwdLPTSchedulerILb0ELi80ELb0EEEEEEEEEvNT_6ParamsE,@function
        .size           _ZN7cutlass13device_kernelIN5flash11enable_sm90INS1_16FlashAttnBwdSm90INS1_25CollectiveMainloopBwdSm90ILi2ELi1ELi1EN4cute5tupleIJNS5_1CILi1EEES8_S8_EEENS6_IJNS7_ILi64EEENS7_ILi80EEENS7_ILi256EEEEEENS_10bfloat16_tEfNS_4arch4Sm90ELb1ELb0ELb1ELb0ELb0ELb0ELb1ELb1ELi2ELi1ELi1ELi1ELb0EEENS1_24CollectiveEpilogueBwdGQAISD_fSG_Li256ELb0ELb0EEENS1_25SingleTileBwdLPTSchedulerILb0ELi80ELb0EEEEEEEEEvNT_6ParamsE,(.L_x_117 - _ZN7cutlass13device_kernelIN5flash11enable_sm90INS1_16FlashAttnBwdSm90INS1_25CollectiveMainloopBwdSm90ILi2ELi1ELi1EN4cute5tupleIJNS5_1CILi1EEES8_S8_EEENS6_IJNS7_ILi64EEENS7_ILi80EEENS7_ILi256EEEEEENS_10bfloat16_tEfNS_4arch4Sm90ELb1ELb0ELb1ELb0ELb0ELb0ELb1ELb1ELi2ELi1ELi1ELi1ELb0EEENS1_24CollectiveEpilogueBwdGQAISD_fSG_Li256ELb0ELb0EEENS1_25SingleTileBwdLPTSchedulerILb0ELi80ELb0EEEEEEEEEvNT_6ParamsE)
        .other          _ZN7cutlass13device_kernelIN5flash11enable_sm90INS1_16FlashAttnBwdSm90INS1_25CollectiveMainloopBwdSm90ILi2ELi1ELi1EN4cute5tupleIJNS5_1CILi1EEES8_S8_EEENS6_IJNS7_ILi64EEENS7_ILi80EEENS7_ILi256EEEEEENS_10bfloat16_tEfNS_4arch4Sm90ELb1ELb0ELb1ELb0ELb0ELb0ELb1ELb1ELi2ELi1ELi1ELi1ELb0EEENS1_24CollectiveEpilogueBwdGQAISD_fSG_Li256ELb0ELb0EEENS1_25SingleTileBwdLPTSchedulerILb0ELi80ELb0EEEEEEEEEvNT_6ParamsE,@"STO_CUDA_ENTRY STV_DEFAULT"
_ZN7cutlass13device_kernelIN5flash11enable_sm90INS1_16FlashAttnBwdSm90INS1_25CollectiveMainloopBwdSm90ILi2ELi1ELi1EN4cute5tupleIJNS5_1CILi1EEES8_S8_EEENS6_IJNS7_ILi64EEENS7_ILi80EEENS7_ILi256EEEEEENS_10bfloat16_tEfNS_4arch4Sm90ELb1ELb0ELb1ELb0ELb0ELb0ELb1ELb1ELi2ELi1ELi1ELi1ELb0EEENS1_24CollectiveEpilogueBwdGQAISD_fSG_Li256ELb0ELb0EEENS1_25SingleTileBwdLPTSchedulerILb0ELi80ELb0EEEEEEEEEvNT_6ParamsE:
[----:B------:R-:W-:Y:S01]  /*0000*/  LDC R1, c[0x0][0x37c] ;  /* 0x0000df00ff017b82 */ /* 0x000fe20000000800 */
[----:B------:R-:W-:Y:S05]  /*0010*/  EXIT ;  /* 0x000000000000794d */ /* 0x000fea0003800000 */
.L_x_9:
        /* <DEDUP_REMOVED lines=14> */
.L_x_117:


//--------------------- .text._ZN7cutlass13device_kernelIN5flash22FlashAttnBwdPreprocessIN4cute5tupleIJNS3_1CILi64EEENS5_ILi256EEEEEENS_10bfloat16_tEfNS_4arch4Sm90ELb1ELb0EEEEEvNT_6ParamsE --------------------------
	.section	.text._ZN7cutlass13device_kernelIN5flash22FlashAttnBwdPreprocessIN4cute5tupleIJNS3_1CILi64EEENS5_ILi256EEEEEENS_10bfloat16_tEfNS_4arch4Sm90ELb1ELb0EEEEEvNT_6ParamsE,"ax",@progbits
	.align	128
.text._ZN7cutlass13device_kernelIN5flash22FlashAttnBwdPreprocessIN4cute5tupleIJNS3_1CILi64EEENS5_ILi256EEEEEENS_10bfloat16_tEfNS_4arch4Sm90ELb1ELb0EEEEEvNT_6ParamsE:
        .type           _ZN7cutlass13device_kernelIN5flash22FlashAttnBwdPreprocessIN4cute5tupleIJNS3_1CILi64EEENS5_ILi256EEEEEENS_10bfloat16_tEfNS_4arch4Sm90ELb1ELb0EEEEEvNT_6ParamsE,@function
        .size           _ZN7cutlass13device_kernelIN5flash22FlashAttnBwdPreprocessIN4cute5tupleIJNS3_1CILi64EEENS5_ILi256EEEEEENS_10bfloat16_tEfNS_4arch4Sm90ELb1ELb0EEEEEvNT_6ParamsE,(.L_x_118 - _ZN7cutlass13device_kernelIN5flash22FlashAttnBwdPreprocessIN4cute5tupleIJNS3_1CILi64EEENS5_ILi256EEEEEENS_10bfloat16_tEfNS_4arch4Sm90ELb1ELb0EEEEEvNT_6ParamsE)
        .other          _ZN7cutlass13device_kernelIN5flash22FlashAttnBwdPreprocessIN4cute5tupleIJNS3_1CILi64EEENS5_ILi256EEEEEENS_10bfloat16_tEfNS_4arch4Sm90ELb1ELb0EEEEEvNT_6ParamsE,@"STO_CUDA_ENTRY STV_DEFAULT"
_ZN7cutlass13device_kernelIN5flash22FlashAttnBwdPreprocessIN4cute5tupleIJNS3_1CILi64EEENS5_ILi256EEEEEENS_10bfloat16_tEfNS_4arch4Sm90ELb1ELb0EEEEEvNT_6ParamsE:
[----:B------:R-:W-:Y:S08]  /*0000*/  LDC R1, c[0x0][0x37c] ;  /* 0x0000df00ff017b82 */ /* 0x000ff00000000800 */
[----:B------:R-:W0:Y:S01]  /*0010*/  S2UR UR12, SR_CTAID.X ;  /* 0x00000000000c79c3 */ /* 0x000e220000002500 */
[----:B------:R-:W1:Y:S01]  /*0020*/  S2R R73, SR_TID.X ;  /* 0x0000000000497919 */ /* 0x000e620000002100 */
[----:B------:R-:W2:Y:S01]  /*0030*/  LDCU UR6, c[0x0][0x388] ;  /* 0x00007100ff0677ac */ /* 0x000ea20008000800 */
[----:B------:R-:W-:Y:S01]  /*0040*/  IMAD.MOV.U32 R96, RZ, RZ, 0x7f800000 ;  /* 0x7f800000ff607424 */ /* 0x000fe200078e00ff */
[----:B------:R-:W3:Y:S01]  /*0050*/  S2R R0, SR_CTAID.Z ;  /* 0x0000000000007919 */ /* 0x000ee20000002700 */
[----:B------:R-:W4:Y:S03]  /*0060*/  LDCU.64 UR10, c[0x0][0x358] ;  /* 0x00006b00ff0a77ac */ /* 0x000f260008000a00 */
[----:B------:R-:W4:Y:S08]  /*0070*/  S2UR UR13, SR_CTAID.Y ;  /* 0x00000000000d79c3 */ /* 0x000f300000002600 */
[----:B------:R-:W4:Y:S01]  /*0080*/  LDC.64 R4, c[0x0][0x400] ;  /* 0x00010000ff047b82 */ /* 0x000f220000000a00 */
[----:B0-----:R-:W-:-:S07]  /*0090*/  USHF.L.U32 UR4, UR12, 0x6, URZ ;  /* 0x000000060c047899 */ /* 0x001fce00080006ff */
[----:B------:R-:W3:Y:S01]  /*00a0*/  LDC.64 R6, c[0x0][0x408] ;  /* 0x00010200ff067b82 */ /* 0x000ee20000000a00 */
[----:B--2---:R-:W-:-:S07]  /*00b0*/  UIADD3 UR5, UPT, UPT, -UR4, UR6, URZ ;  /* 0x0000000604057290 */ /* 0x004fce000fffe1ff */
[----:B------:R-:W0:Y:S01]  /*00c0*/  LDC.64 R10, c[0x0][0x3a0] ;  /* 0x0000e800ff0a7b82 */ /* 0x000e220000000a00 */
[----:B-1----:R-:W-:-:S04]  /*00d0*/  ISETP.GE.AND P0, PT, R73, UR5, PT ;  /* 0x0000000549007c0c */ /* 0x002fc8000bf06270 */
[----:B------:R-:W-:-:S03]  /*00e0*/  ISETP.GT.U32.OR P0, PT, R73, 0x3f, P0 ;  /* 0x0000003f4900780c */ /* 0x000fc60000704470 */
[----:B------:R-:W1:Y:S08]  /*00f0*/  LDC.64 R12, c[0x0][0x3c0] ;  /* 0x0000f000ff0c7b82 */ /* 0x000e700000000a00 */
[----:B------:R-:W2:Y:S02]  /*0100*/  LDC.64 R18, c[0x0][0x3a8] ;  /* 0x0000ea00ff127b82 */ /* 0x000ea40000000a00 */
[----:B------:R-:W-:-:S02]  /*0110*/  @!P0 VIADD R2, R73, UR4 ;  /* 0x0000000449028c36 */ /* 0x000fc40008000000 */
[----:B------:R-:W-:-:S04]  /*0120*/  @!P0 IMAD.MOV.U32 R3, RZ, RZ, RZ ;  /* 0x000000ffff038224 */ /* 0x000fc800078e00ff */
[----:B------:R-:W0:Y:S01]  /*0130*/  @!P0 LDC.64 R8, c[0x0][0x3f8] ;  /* 0x0000fe00ff088b82 */ /* 0x000e220000000a00 */
[----:B----4-:R-:W-:-:S04]  /*0140*/  @!P0 IMAD.WIDE.U32 R2, R4, UR13, R2 ;  /* 0x0000000d04028c25 */ /* 0x010fc8000f8e0002 */
[----:B------:R-:W-:-:S03]  /*0150*/  @!P0 IMAD R3, R5, UR13, R3 ;  /* 0x0000000d05038c24 */ /* 0x000fc6000f8e0203 */
[----:B------:R-:W4:Y:S01]  /*0160*/  LDC.64 R66, c[0x0][0x3c8] ;  /* 0x0000f200ff427b82 */ /* 0x000f220000000a00 */
[----:B---3--:R-:W-:-:S04]  /*0170*/  @!P0 IMAD.WIDE.U32 R2, R0, R6, R2 ;  /* 0x0000000600028225 */ /* 0x008fc800078e0002 */
[----:B------:R-:W-:Y:S01]  /*0180*/  @!P0 IMAD R3, R0, R7, R3 ;  /* 0x0000000700038224 */ /* 0x000fe200078e0203 */
[----:B0-----:R-:W-:-:S04]  /*0190*/  @!P0 LEA R4, P1, R2, R8, 0x2 ;  /* 0x0000000802048211 */ /* 0x001fc800078210ff */
[----:B------:R-:W-:Y:S02]  /*01a0*/  @!P0 LEA.HI.X R5, R2, R9, R3, 0x2, P1 ;  /* 0x0000000902058211 */ /* 0x000fe400008f1403 */
[----:B------:R-:W-:Y:S02]  /*01b0*/  SHF.L.U32 R2, R73, 0x3, RZ ;  /* 0x0000000349027819 */ /* 0x000fe400000006ff */
[----:B------:R-:W-:Y:S01]  /*01c0*/  SHF.R.U32.HI R73, RZ, 0x4, R73 ;  /* 0x00000004ff497819 */ /* 0x000fe20000011649 */
[----:B------:R-:W-:Y:S01]  /*01d0*/  IMAD.MOV.U32 R3, RZ, RZ, RZ ;  /* 0x000000ffff037224 */ /* 0x000fe200078e00ff */
[----:B------:R-:W-:Y:S01]  /*01e0*/  LOP3.LUT R2, R2, 0x78, RZ, 0xc0, !PT ;  /* 0x0000007802027812 */ /* 0x000fe200078ec0ff */
[----:B------:R0:W5:Y:S01]  /*01f0*/  @!P0 LDG.E R96, desc[UR10][R4.64] ;  /* 0x0000000a04608981 */ /* 0x000162000c1e1900 */
[----:B------:R-:W-:Y:S01]  /*0200*/  ISETP.GE.AND P3, PT, R73, UR5, PT ;  /* 0x0000000549007c0c */ /* 0x000fe2000bf66270 */
[----:B------:R-:W-:Y:S01]  /*0210*/  UIMAD.WIDE.U32 UR8, UR12, 0x40, URZ ;  /* 0x000000400c0878a5 */ /* 0x000fe2000f8e00ff */
[----:B------:R-:W-:Y:S01]  /*0220*/  BSSY.RECONVERGENT B0, `(.L_x_10) ;  /* 0x0000030000007945 */ /* 0x000fe20003800200 */
[----:B------:R-:W-:Y:S01]  /*0230*/  IMAD.WIDE.U32 R6, R10, UR13, R2 ;  /* 0x0000000d0a067c25 */ /* 0x000fe2000f8e0002 */
[----:B------:R-:W-:-:S02]  /*0240*/  CS2R R68, SRZ ;  /* 0x0000000000447805 */ /* 0x000fc4000001ff00 */
[----:B------:R-:W-:Y:S02]  /*0250*/  CS2R R70, SRZ ;  /* 0x0000000000467805 */ /* 0x000fe4000001ff00 */
[----:B------:R-:W-:Y:S01]  /*0260*/  CS2R R48, SRZ ;  /* 0x0000000000307805 */ /* 0x000fe2000001ff00 */
[----:B-1----:R-:W-:Y:S01]  /*0270*/  IMAD.WIDE.U32 R8, R12, UR13, R2 ;  /* 0x0000000d0c087c25 */ /* 0x002fe2000f8e0002 */
[----:B------:R-:W-:Y:S02]  /*0280*/  CS2R R50, SRZ ;  /* 0x0000000000327805 */ /* 0x000fe4000001ff00 */
[C---:B0-----:R-:W-:Y:S02]  /*0290*/  IADD3 R5, PT, PT, R73.reuse, 0x30, RZ ;  /* 0x0000003049057810 */ /* 0x041fe40007ffe0ff */
[----:B------:R-:W-:Y:S01]  /*02a0*/  CS2R R60, SRZ ;  /* 0x00000000003c7805 */ /* 0x000fe2000001ff00 */
[----:B------:R-:W-:Y:S01]  /*02b0*/  VIADD R4, R73, 0x10 ;  /* 0x0000001049047836 */ /* 0x000fe20000000000 */
[----:B------:R-:W-:Y:S01]  /*02c0*/  CS2R R62, SRZ ;  /* 0x00000000003e7805 */ /* 0x000fe2000001ff00 */
[----:B------:R-:W-:Y:S01]  /*02d0*/  IMAD R7, R11, UR13, R7 ;  /* 0x0000000d0b077c24 */ /* 0x000fe2000f8e0207 */
[----:B------:R-:W-:Y:S01]  /*02e0*/  ISETP.GE.AND P2, PT, R5, UR5, PT ;  /* 0x0000000505007c0c */ /* 0x000fe2000bf46270 */
[----:B------:R-:W-:Y:S01]  /*02f0*/  IMAD R9, R13, UR13, R9 ;  /* 0x0000000d0d097c24 */ /* 0x000fe2000f8e0209 */
[----:B------:R-:W-:Y:S01]  /*0300*/  ISETP.GE.AND P0, PT, R4, UR5, PT ;  /* 0x0000000504007c0c */ /* 0x000fe2000bf06270 */
[----:B------:R-:W-:Y:S01]  /*0310*/  VIADD R4, R73, 0x20 ;  /* 0x0000002049047836 */ /* 0x000fe20000000000 */
[----:B------:R-:W-:Y:S01]  /*0320*/  CS2R R40, SRZ ;  /* 0x0000000000287805 */ /* 0x000fe2000001ff00 */
[----:B--2---:R-:W-:Y:S01]  /*0330*/  IMAD.WIDE.U32 R10, R0, R18, R6 ;  /* 0x00000012000a7225 */ /* 0x004fe200078e0006 */
[----:B------:R-:W-:-:S02]  /*0340*/  CS2R R42, SRZ ;  /* 0x00000000002a7805 */ /* 0x000fc4000001ff00 */
[----:B------:R-:W-:Y:S02]  /*0350*/  CS2R R12, SRZ ;  /* 0x00000000000c7805 */ /* 0x000fe4000001ff00 */
[----:B------:R-:W-:Y:S01]  /*0360*/  ISETP.GE.AND P1, PT, R4, UR5, PT ;  /* 0x0000000504007c0c */ /* 0x000fe2000bf26270 */
[C---:B----4-:R-:W-:Y:S01]  /*0370*/  IMAD.WIDE.U32 R64, R0.reuse, R66, R8 ;  /* 0x0000004200407225 */ /* 0x050fe200078e0008 */
[----:B------:R-:W-:Y:S02]  /*0380*/  CS2R R14, SRZ ;  /* 0x00000000000e7805 */ /* 0x000fe4000001ff00 */
[----:B------:R-:W-:Y:S02]  /*0390*/  CS2R R32, SRZ ;  /* 0x0000000000207805 */ /* 0x000fe4000001ff00 */
[----:B------:R-:W-:Y:S01]  /*03a0*/  CS2R R34, SRZ ;  /* 0x0000000000227805 */ /* 0x000fe2000001ff00 */
[C---:B------:R-:W-:Y:S01]  /*03b0*/  IMAD R19, R0.reuse, R19, R11 ;  /* 0x0000001300137224 */ /* 0x040fe200078e020b */
[----:B------:R-:W-:Y:S01]  /*03c0*/  CS2R R4, SRZ ;  /* 0x0000000000047805 */ /* 0x000fe2000001ff00 */
[----:B------:R-:W-:Y:S01]  /*03d0*/  IMAD R67, R0, R67, R65 ;  /* 0x0000004300437224 */ /* 0x000fe200078e0241 */
[----:B------:R-:W-:-:S02]  /*03e0*/  CS2R R6, SRZ ;  /* 0x0000000000067805 */ /* 0x000fc4000001ff00 */
[----:B------:R-:W-:Y:S02]  /*03f0*/  CS2R R24, SRZ ;  /* 0x0000000000187805 */ /* 0x000fe4000001ff00 */
[----:B------:R-:W-:Y:S02]  /*0400*/  CS2R R26, SRZ ;  /* 0x00000000001a7805 */ /* 0x000fe4000001ff00 */
[----:B------:R-:W-:Y:S02]  /*0410*/  LOP3.LUT R73, R73, UR8, RZ, 0xfc, !PT ;  /* 0x0000000849497c12 */ /* 0x000fe4000f8efcff */
[----:B------:R-:W-:Y:S01]  /*0420*/  LOP3.LUT R78, R2, 0x80, RZ, 0xfc, !PT ;  /* 0x00000080024e7812 */ /* 0x000fe200078efcff */
[----:B------:R-:W-:Y:S06]  /*0430*/  @P3 BRA `(.L_x_11) ;  /* 0x0000000000383947 */ /* 0x000fec0003800000 */
[----:B------:R-:W0:Y:S01]  /*0440*/  LDC.64 R20, c[0x0][0x398] ;  /* 0x0000e600ff147b82 */ /* 0x000e220000000a00 */
[----:B------:R-:W1:Y:S01]  /*0450*/  LDCU UR4, c[0x0][0x38c] ;  /* 0x00007180ff0477ac */ /* 0x000e620008000800 */
[----:B------:R-:W-:Y:S01]  /*0460*/  IMAD.MOV.U32 R18, RZ, RZ, R10 ;  /* 0x000000ffff127224 */ /* 0x000fe200078e000a */
[----:B------:R-:W2:Y:S01]  /*0470*/  LDCU.64 UR14, c[0x0][0x380] ;  /* 0x00007000ff0e77ac */ /* 0x000ea20008000a00 */
[----:B-1----:R-:W-:Y:S02]  /*0480*/  ISETP.GE.AND P4, PT, R2, UR4, PT ;  /* 0x0000000402007c0c */ /* 0x002fe4000bf86270 */
[----:B------:R-:W-:Y:S01]  /*0490*/  ISETP.GE.AND P5, PT, R78, UR4, PT ;  /* 0x000000044e007c0c */ /* 0x000fe2000bfa6270 */
[----:B0-----:R-:W-:Y:S02]  /*04a0*/  IMAD R8, R20, UR9, RZ ;  /* 0x0000000914087c24 */ /* 0x001fe4000f8e02ff */
[----:B------:R-:W-:-:S04]  /*04b0*/  IMAD.WIDE.U32 R16, R73, R20, R18 ;  /* 0x0000001449107225 */ /* 0x000fc800078e0012 */
[----:B------:R-:W-:Y:S01]  /*04c0*/  IMAD R9, R73, R21, R8 ;  /* 0x0000001549097224 */ /* 0x000fe200078e0208 */
[----:B--2---:R-:W-:-:S03]  /*04d0*/  LEA R8, P6, R16, UR14, 0x1 ;  /* 0x0000000e10087c11 */ /* 0x004fc6000f8c08ff */
[----:B------:R-:W-:-:S05]  /*04e0*/  IMAD.IADD R9, R17, 0x1, R9 ;  /* 0x0000000111097824 */ /* 0x000fca00078e0209 */
[----:B------:R-:W-:-:S05]  /*04f0*/  LEA.HI.X R9, R16, UR15, R9, 0x1, P6 ;  /* 0x0000000f10097c11 */ /* 0x000fca000b0f0c09 */
[----:B------:R0:W5:Y:S04]  /*0500*/  @!P4 LDG.E.128 R68, desc[UR10][R8.64] ;  /* 0x0000000a0844c981 */ /* 0x000168000c1e1d00 */
[----:B------:R0:W5:Y:S02]  /*0510*/  @!P5 LDG.E.128 R48, desc[UR10][R8.64+0x100] ;  /* 0x0001000a0830d981 */ /* 0x000164000c1e1d00 */
.L_x_11:
[----:B------:R-:W-:Y:S05]  /*0520*/  BSYNC.RECONVERGENT B0 ;  /* 0x0000000000007941 */ /* 0x000fea0003800200 */
.L_x_10:
[----:B------:R-:W-:Y:S04]  /*0530*/  BSSY.RECONVERGENT B0, `(.L_x_12) ;  /* 0x0000013000007945 */ /* 0x000fe80003800200 */
[----:B------:R-:W-:Y:S05]  /*0540*/  @P0 BRA `(.L_x_13) ;  /* 0x0000000000440947 */ /* 0x000fea0003800000 */
[----:B------:R-:W1:Y:S01]  /*0550*/  LDCU.64 UR14, c[0x0][0x398] ;  /* 0x00007300ff0e77ac */ /* 0x000e620008000a00 */
[----:B0-----:R-:W-:Y:S01]  /*0560*/  IADD3 R9, P4, PT, R73, 0x10, RZ ;  /* 0x0000001049097810 */ /* 0x001fe20007f9e0ff */
[----:B------:R-:W-:Y:S01]  /*0570*/  IMAD.MOV.U32 R17, RZ, RZ, R19 ;  /* 0x000000ffff117224 */ /* 0x000fe200078e0013 */
[----:B------:R-:W-:Y:S01]  /*0580*/  MOV R16, R10 ;  /* 0x0000000a00107202 */ /* 0x000fe20000000f00 */
[----:B------:R-:W0:Y:S02]  /*0590*/  LDCU UR4, c[0x0][0x38c] ;  /* 0x00007180ff0477ac */ /* 0x000e240008000800 */
[----:B------:R-:W-:Y:S01]  /*05a0*/  IMAD.X R8, RZ, RZ, UR9, P4 ;  /* 0x00000009ff087e24 */ /* 0x000fe2000a0e06ff */
[----:B------:R-:W2:Y:S03]  /*05b0*/  LDCU.64 UR16, c[0x0][0x380] ;  /* 0x00007000ff1077ac */ /* 0x000ea60008000a00 */
[----:B-1----:R-:W-:-:S02]  /*05c0*/  IMAD R8, R8, UR14, RZ ;  /* 0x0000000e08087c24 */ /* 0x002fc4000f8e02ff */
[----:B------:R-:W-:Y:S01]  /*05d0*/  IMAD.WIDE.U32 R16, R9, UR14, R16 ;  /* 0x0000000e09107c25 */ /* 0x000fe2000f8e0010 */
[----:B0-----:R-:W-:-:S03]  /*05e0*/  ISETP.GE.AND P5, PT, R2, UR4, PT ;  /* 0x0000000402007c0c */ /* 0x001fc6000bfa6270 */
[----:B------:R-:W-:Y:S01]  /*05f0*/  IMAD R9, R9, UR15, R8 ;  /* 0x0000000f09097c24 */ /* 0x000fe2000f8e0208 */
[----:B------:R-:W-:Y:S02]  /*0600*/  ISETP.GE.AND P6, PT, R78, UR4, PT ;  /* 0x000000044e007c0c */ /* 0x000fe4000bfc6270 */
[----:B--2---:R-:W-:Y:S01]  /*0610*/  LEA R8, P4, R16, UR16, 0x1 ;  /* 0x0000001010087c11 */ /* 0x004fe2000f8808ff */
[----:B------:R-:W-:-:S05]  /*0620*/  IMAD.IADD R9, R17, 0x1, R9 ;  /* 0x0000000111097824 */ /* 0x000fca00078e0209 */
[----:B------:R-:W-:-:S05]  /*0630*/  LEA.HI.X R9, R16, UR17, R9, 0x1, P4 ;  /* 0x0000001110097c11 */ /* 0x000fca000a0f0c09 */
[----:B------:R1:W5:Y:S04]  /*0640*/  @!P5 LDG.E.128 R60, desc[UR10][R8.64] ;  /* 0x0000000a083cd981 */ /* 0x000368000c1e1d00 */
[----:B------:R1:W5:Y:S02]  /*0650*/  @!P6 LDG.E.128 R40, desc[UR10][R8.64+0x100] ;  /* 0x0001000a0828e981 */ /* 0x000364000c1e1d00 */
.L_x_13:
[----:B------:R-:W-:Y:S05]  /*0660*/  BSYNC.RECONVERGENT B0 ;  /* 0x0000000000007941 */ /* 0x000fea0003800200 */
.L_x_12:
[----:B------:R-:W-:Y:S04]  /*0670*/  BSSY.RECONVERGENT B0, `(.L_x_14) ;  /* 0x0000013000007945 */ /* 0x000fe80003800200 */
[----:B------:R-:W-:Y:S05]  /*0680*/  @P1 BRA `(.L_x_15) ;  /* 0x0000000000441947 */ /* 0x000fea0003800000 */
[----:B------:R-:W2:Y:S01]  /*0690*/  LDCU.64 UR14, c[0x0][0x398] ;  /* 0x00007300ff0e77ac */ /* 0x000ea20008000a00 */
[----:B01----:R-:W-:Y:S01]  /*06a0*/  IADD3 R9, P4, PT, R73, 0x20, RZ ;  /* 0x0000002049097810 */ /* 0x003fe20007f9e0ff */
[----:B------:R-:W-:Y:S01]  /*06b0*/  IMAD.MOV.U32 R17, RZ, RZ, R19 ;  /* 0x000000ffff117224 */ /* 0x000fe200078e0013 */
[----:B------:R-:W-:Y:S01]  /*06c0*/  MOV R16, R10 ;  /* 0x0000000a00107202 */ /* 0x000fe20000000f00 */
[----:B------:R-:W0:Y:S02]  /*06d0*/  LDCU UR4, c[0x0][0x38c] ;  /* 0x00007180ff0477ac */ /* 0x000e240008000800 */
[----:B------:R-:W-:Y:S01]  /*06e0*/  IMAD.X R8, RZ, RZ, UR9, P4 ;  /* 0x00000009ff087e24 */ /* 0x000fe2000a0e06ff */
[----:B------:R-:W1:Y:S03]  /*06f0*/  LDCU.64 UR16, c[0x0][0x380] ;  /* 0x00007000ff1077ac */ /* 0x000e660008000a00 */
[----:B--2---:R-:W-:-:S02]  /*0700*/  IMAD R8, R8, UR14, RZ ;  /* 0x0000000e08087c24 */ /* 0x004fc4000f8e02ff */
[----:B------:R-:W-:Y:S01]  /*0710*/  IMAD.WIDE.U32 R16, R9, UR14, R16 ;  /* 0x0000000e09107c25 */ /* 0x000fe2000f8e0010 */
[----:B0-----:R-:W-:-:S03]  /*0720*/  ISETP.GE.AND P5, PT, R2, UR4, PT ;  /* 0x0000000402007c0c */ /* 0x001fc6000bfa6270 */
[----:B------:R-:W-:Y:S01]  /*0730*/  IMAD R9, R9, UR15, R8 ;  /* 0x0000000f09097c24 */ /* 0x000fe2000f8e0208 */
[----:B------:R-:W-:Y:S02]  /*0740*/  ISETP.GE.AND P6, PT, R78, UR4, PT ;  /* 0x000000044e007c0c */ /* 0x000fe4000bfc6270 */
[----:B-1----:R-:W-:Y:S01]  /*0750*/  LEA R8, P4, R16, UR16, 0x1 ;  /* 0x0000001010087c11 */ /* 0x002fe2000f8808ff */
[----:B------:R-:W-:-:S05]  /*0760*/  IMAD.IADD R9, R17, 0x1, R9 ;  /* 0x0000000111097824 */ /* 0x000fca00078e0209 */
[----:B------:R-:W-:-:S05]  /*0770*/  LEA.HI.X R9, R16, UR17, R9, 0x1, P4 ;  /* 0x0000001110097c11 */ /* 0x000fca000a0f0c09 */
[----:B------:R2:W5:Y:S04]  /*0780*/  @!P5 LDG.E.128 R12, desc[UR10][R8.64] ;  /* 0x0000000a080cd981 */ /* 0x000568000c1e1d00 */
[----:B------:R2:W5:Y:S02]  /*0790*/  @!P6 LDG.E.128 R32, desc[UR10][R8.64+0x100] ;  /* 0x0001000a0820e981 */ /* 0x000564000c1e1d00 */
.L_x_15:
[----:B------:R-:W-:Y:S05]  /*07a0*/  BSYNC.RECONVERGENT B0 ;  /* 0x0000000000007941 */ /* 0x000fea0003800200 */
.L_x_14:
[----:B------:R-:W-:Y:S04]  /*07b0*/  BSSY.RECONVERGENT B0, `(.L_x_16) ;  /* 0x0000012000007945 */ /* 0x000fe80003800200 */
[----:B------:R-:W-:Y:S05]  /*07c0*/  @P2 BRA `(.L_x_17) ;  /* 0x0000000000402947 */ /* 0x000fea0003800000 */
[----:B------:R-:W3:Y:S01]  /*07d0*/  LDCU.64 UR14, c[0x0][0x398] ;  /* 0x00007300ff0e77ac */ /* 0x000ee20008000a00 */
[----:B012---:R-:W-:Y:S01]  /*07e0*/  IADD3 R9, P4, PT, R73, 0x30, RZ ;  /* 0x0000003049097810 */ /* 0x007fe20007f9e0ff */
[----:B------:R-:W-:Y:S01]  /*07f0*/  IMAD.MOV.U32 R11, RZ, RZ, R19 ;  /* 0x000000ffff0b7224 */ /* 0x000fe200078e0013 */
[----:B------:R-:W0:Y:S02]  /*0800*/  LDCU UR4, c[0x0][0x38c] ;  /* 0x00007180ff0477ac */ /* 0x000e240008000800 */
[----:B------:R-:W-:Y:S01]  /*0810*/  IADD3.X R8, PT, PT, RZ, UR9, RZ, P4, !PT ;  /* 0x00000009ff087c10 */ /* 0x000fe2000a7fe4ff */
[----:B------:R-:W1:Y:S04]  /*0820*/  LDCU.64 UR16, c[0x0][0x380] ;  /* 0x00007000ff1077ac */ /* 0x000e680008000a00 */
[----:B---3--:R-:W-:-:S02]  /*0830*/  IMAD R8, R8, UR14, RZ ;  /* 0x0000000e08087c24 */ /* 0x008fc4000f8e02ff */
        /* <DEDUP_REMOVED lines=9> */
.L_x_17:
[----:B------:R-:W-:Y:S05]  /*08d0*/  BSYNC.RECONVERGENT B0 ;  /* 0x0000000000007941 */ /* 0x000fea0003800200 */
.L_x_16:
[----:B------:R-:W-:Y:S01]  /*08e0*/  BSSY.RECONVERGENT B0, `(.L_x_18) ;  /* 0x0000020000007945 */ /* 0x000fe20003800200 */
[----:B------:R-:W-:Y:S02]  /*08f0*/  CS2R R16, SRZ ;  /* 0x0000000000107805 */ /* 0x000fe4000001ff00 */
[----:B------:R-:W-:Y:S02]  /*0900*/  CS2R R18, SRZ ;  /* 0x0000000000127805 */ /* 0x000fe4000001ff00 */
[----:B------:R-:W-:Y:S02]  /*0910*/  CS2R R52, SRZ ;  /* 0x0000000000347805 */ /* 0x000fe4000001ff00 */
[----:B------:R-:W-:Y:S02]  /*0920*/  CS2R R54, SRZ ;  /* 0x0000000000367805 */ /* 0x000fe4000001ff00 */
[----:B------:R-:W-:Y:S02]  /*0930*/  CS2R R56, SRZ ;  /* 0x0000000000387805 */ /* 0x000fe4000001ff00 */
[----:B------:R-:W-:-:S02]  /*0940*/  CS2R R58, SRZ ;  /* 0x00000000003a7805 */ /* 0x000fc4000001ff00 */
[----:B------:R-:W-:Y:S02]  /*0950*/  CS2R R44, SRZ ;  /* 0x00000000002c7805 */ /* 0x000fe4000001ff00 */
[----:B------:R-:W-:Y:S02]  /*0960*/  CS2R R46, SRZ ;  /* 0x00000000002e7805 */ /* 0x000fe4000001ff00 */
[----:B0123--:R-:W-:Y:S02]  /*0970*/  CS2R R8, SRZ ;  /* 0x0000000000087805 */ /* 0x00ffe4000001ff00 */
[----:B------:R-:W-:Y:S02]  /*0980*/  CS2R R10, SRZ ;  /* 0x00000000000a7805 */ /* 0x000fe4000001ff00 */
[----:B------:R-:W-:Y:S02]  /*0990*/  CS2R R36, SRZ ;  /* 0x0000000000247805 */ /* 0x000fe4000001ff00 */
[----:B------:R-:W-:-:S02]  /*09a0*/  CS2R R38, SRZ ;  /* 0x0000000000267805 */ /* 0x000fc4000001ff00 */
[----:B------:R-:W-:Y:S02]  /*09b0*/  CS2R R20, SRZ ;  /* 0x0000000000147805 */ /* 0x000fe4000001ff00 */
[----:B------:R-:W-:Y:S02]  /*09c0*/  CS2R R22, SRZ ;  /* 0x0000000000167805 */ /* 0x000fe4000001ff00 */
[----:B------:R-:W-:Y:S02]  /*09d0*/  CS2R R28, SRZ ;  /* 0x00000000001c7805 */ /* 0x000fe4000001ff00 */
[----:B------:R-:W-:Y:S01]  /*09e0*/  CS2R R30, SRZ ;  /* 0x00000000001e7805 */ /* 0x000fe2000001ff00 */
[----:B------:R-:W-:Y:S06]  /*09f0*/  @P3 BRA `(.L_x_19) ;  /* 0x0000000000383947 */ /* 0x000fec0003800000 */
[----:B------:R-:W0:Y:S01]  /*0a00*/  LDC.64 R74, c[0x0][0x3b8] ;  /* 0x0000ee00ff4a7b82 */ /* 0x000e220000000a00 */
[----:B------:R-:W1:Y:S01]  /*0a10*/  LDCU UR4, c[0x0][0x38c] ;  /* 0x00007180ff0477ac */ /* 0x000e620008000800 */
[----:B------:R-:W-:-:S06]  /*0a20*/  MOV R66, R64 ;  /* 0x0000004000427202 */ /* 0x000fcc0000000f00 */
[----:B------:R-:W2:Y:S01]  /*0a30*/  LDC.64 R80, c[0x0][0x3b0] ;  /* 0x0000ec00ff507b82 */ /* 0x000ea20000000a00 */
[----:B-1----:R-:W-:Y:S02]  /*0a40*/  ISETP.GE.AND P4, PT, R2, UR4, PT ;  /* 0x0000000402007c0c */ /* 0x002fe4000bf86270 */
[----:B------:R-:W-:Y:S01]  /*0a50*/  ISETP.GE.AND P5, PT, R78, UR4, PT ;  /* 0x000000044e007c0c */ /* 0x000fe2000bfa6270 */
[----:B0-----:R-:W-:Y:S02]  /*0a60*/  IMAD R72, R74, UR9, RZ ;  /* 0x000000094a487c24 */ /* 0x001fe4000f8e02ff */
[----:B------:R-:W-:-:S04]  /*0a70*/  IMAD.WIDE.U32 R76, R73, R74, R66 ;  /* 0x0000004a494c7225 */ /* 0x000fc800078e0042 */
[----:B------:R-:W-:Y:S01]  /*0a80*/  IMAD R75, R73, R75, R72 ;  /* 0x0000004b494b7224 */ /* 0x000fe200078e0248 */
[----:B--2---:R-:W-:-:S03]  /*0a90*/  LEA R74, P3, R76, R80, 0x1 ;  /* 0x000000504c4a7211 */ /* 0x004fc600078608ff */
[----:B------:R-:W-:-:S05]  /*0aa0*/  IMAD.IADD R72, R77, 0x1, R75 ;  /* 0x000000014d487824 */ /* 0x000fca00078e024b */
[----:B------:R-:W-:-:S05]  /*0ab0*/  LEA.HI.X R75, R76, R81, R72, 0x1, P3 ;  /* 0x000000514c4b7211 */ /* 0x000fca00018f0c48 */
[----:B------:R0:W5:Y:S04]  /*0ac0*/  @!P4 LDG.E.128 R16, desc[UR10][R74.64] ;  /* 0x0000000a4a10c981 */ /* 0x000168000c1e1d00 */
[----:B------:R0:W5:Y:S02]  /*0ad0*/  @!P5 LDG.E.128 R52, desc[UR10][R74.64+0x100] ;  /* 0x0001000a4a34d981 */ /* 0x000164000c1e1d00 */
.L_x_19:
[----:B------:R-:W-:Y:S05]  /*0ae0*/  BSYNC.RECONVERGENT B0 ;  /* 0x0000000000007941 */ /* 0x000fea0003800200 */
.L_x_18:
[----:B------:R-:W-:Y:S04]  /*0af0*/  BSSY.RECONVERGENT B0, `(.L_x_20) ;  /* 0x0000012000007945 */ /* 0x000fe80003800200 */
[----:B------:R-:W-:Y:S05]  /*0b00*/  @P0 BRA `(.L_x_21) ;  /* 0x0000000000400947 */ /* 0x000fea0003800000 */
[----:B------:R-:W1:Y:S01]  /*0b10*/  LDCU.128 UR16, c[0x0][0x3b0] ;  /* 0x00007600ff1077ac */ /* 0x000e620008000c00 */
[----:B0-----:R-:W-:Y:S01]  /*0b20*/  IADD3 R75, P0, PT, R73, 0x10, RZ ;  /* 0x00000010494b7810 */ /* 0x001fe20007f1e0ff */
[----:B------:R-:W-:Y:S01]  /*0b30*/  IMAD.MOV.U32 R77, RZ, RZ, R67 ;  /* 0x000000ffff4d7224 */ /* 0x000fe200078e0043 */
[----:B------:R-:W-:Y:S01]  /*0b40*/  MOV R76, R64 ;  /* 0x00000040004c7202 */ /* 0x000fe20000000f00 */
[----:B------:R-:W0:Y:S02]  /*0b50*/  LDCU UR4, c[0x0][0x38c] ;  /* 0x00007180ff0477ac */ /* 0x000e240008000800 */
[----:B------:R-:W-:-:S04]  /*0b60*/  IMAD.X R72, RZ, RZ, UR9, P0 ;  /* 0x00000009ff487e24 */ /* 0x000fc800080e06ff */
[----:B-1----:R-:W-:Y:S02]  /*0b70*/  IMAD R72, R72, UR18, RZ ;  /* 0x0000001248487c24 */ /* 0x002fe4000f8e02ff */
[----:B------:R-:W-:Y:S01]  /*0b80*/  IMAD.WIDE.U32 R76, R75, UR18, R76 ;  /* 0x000000124b4c7c25 */ /* 0x000fe2000f8e004c */
[----:B0-----:R-:W-:-:S03]  /*0b90*/  ISETP.GE.AND P3, PT, R2, UR4, PT ;  /* 0x0000000402007c0c */ /* 0x001fc6000bf66270 */
[----:B------:R-:W-:Y:S01]  /*0ba0*/  IMAD R75, R75, UR19, R72 ;  /* 0x000000134b4b7c24 */ /* 0x000fe2000f8e0248 */
[----:B------:R-:W-:Y:S02]  /*0bb0*/  ISETP.GE.AND P4, PT, R78, UR4, PT ;  /* 0x000000044e007c0c */ /* 0x000fe4000bf86270 */
[----:B------:R-:W-:Y:S01]  /*0bc0*/  LEA R74, P0, R76, UR16, 0x1 ;  /* 0x000000104c4a7c11 */ /* 0x000fe2000f8008ff */
[----:B------:R-:W-:-:S05]  /*0bd0*/  IMAD.IADD R75, R77, 0x1, R75 ;  /* 0x000000014d4b7824 */ /* 0x000fca00078e024b */
[----:B------:R-:W-:-:S05]  /*0be0*/  LEA.HI.X R75, R76, UR17, R75, 0x1, P0 ;  /* 0x000000114c4b7c11 */ /* 0x000fca00080f0c4b */
[----:B------:R1:W5:Y:S04]  /*0bf0*/  @!P3 LDG.E.128 R56, desc[UR10][R74.64] ;  /* 0x0000000a4a38b981 */ /* 0x000368000c1e1d00 */
[----:B------:R1:W5:Y:S02]  /*0c00*/  @!P4 LDG.E.128 R44, desc[UR10][R74.64+0x100] ;  /* 0x0001000a4a2cc981 */ /* 0x000364000c1e1d00 */
.L_x_21:
[----:B------:R-:W-:Y:S05]  /*0c10*/  BSYNC.RECONVERGENT B0 ;  /* 0x0000000000007941 */ /* 0x000fea0003800200 */
.L_x_20:
[----:B------:R-:W-:Y:S04]  /*0c20*/  BSSY.RECONVERGENT B0, `(.L_x_22) ;  /* 0x0000012000007945 */ /* 0x000fe80003800200 */
[----:B------:R-:W-:Y:S05]  /*0c30*/  @P1 BRA `(.L_x_23) ;  /* 0x0000000000401947 */ /* 0x000fea0003800000 */
[----:B------:R-:W2:Y:S01]  /*0c40*/  LDCU.128 UR16, c[0x0][0x3b0] ;  /* 0x00007600ff1077ac */ /* 0x000ea20008000c00 */
[----:B01----:R-:W-:Y:S01]  /*0c50*/  IADD3 R75, P0, PT, R73, 0x20, RZ ;  /* 0x00000020494b7810 */ /* 0x003fe20007f1e0ff */
[----:B------:R-:W-:Y:S01]  /*0c60*/  IMAD.MOV.U32 R76, RZ, RZ, R64 ;  /* 0x000000ffff4c7224 */ /* 0x000fe200078e0040 */
[----:B------:R-:W0:Y:S02]  /*0c70*/  LDCU UR4, c[0x0][0x38c] ;  /* 0x00007180ff0477ac */ /* 0x000e240008000800 */
[----:B------:R-:W-:Y:S01]  /*0c80*/  IADD3.X R72, PT, PT, RZ, UR9, RZ, P0, !PT ;  /* 0x00000009ff487c10 */ /* 0x000fe200087fe4ff */
[----:B------:R-:W-:-:S04]  /*0c90*/  IMAD.MOV.U32 R77, RZ, RZ, R67 ;  /* 0x000000ffff4d7224 */ /* 0x000fc800078e0043 */
[----:B--2---:R-:W-:Y:S02]  /*0ca0*/  IMAD R72, R72, UR18, RZ ;  /* 0x0000001248487c24 */ /* 0x004fe4000f8e02ff */
[----:B------:R-:W-:Y:S01]  /*0cb0*/  IMAD.WIDE.U32 R76, R75, UR18, R76 ;  /* 0x000000124b4c7c25 */ /* 0x000fe2000f8e004c */
[----:B0-----:R-:W-:-:S03]  /*0cc0*/  ISETP.GE.AND P1, PT, R2, UR4, PT ;  /* 0x0000000402007c0c */ /* 0x001fc6000bf26270 */
[----:B------:R-:W-:Y:S01]  /*0cd0*/  IMAD R75, R75, UR19, R72 ;  /* 0x000000134b4b7c24 */ /* 0x000fe2000f8e0248 */
[----:B------:R-:W-:Y:S02]  /*0ce0*/  ISETP.GE.AND P3, PT, R78, UR4, PT ;  /* 0x000000044e007c0c */ /* 0x000fe4000bf66270 */
[----:B------:R-:W-:Y:S02]  /*0cf0*/  LEA R74, P0, R76, UR16, 0x1 ;  /* 0x000000104c4a7c11 */ /* 0x000fe4000f8008ff */
[----:B------:R-:W-:-:S04]  /*0d00*/  IADD3 R75, PT, PT, R77, R75, RZ ;  /* 0x0000004b4d4b7210 */ /* 0x000fc80007ffe0ff */
[----:B------:R-:W-:-:S05]  /*0d10*/  LEA.HI.X R75, R76, UR17, R75, 0x1, P0 ;  /* 0x000000114c4b7c11 */ /* 0x000fca00080f0c4b */
[----:B------:R2:W5:Y:S04]  /*0d20*/  @!P1 LDG.E.128 R8, desc[UR10][R74.64] ;  /* 0x0000000a4a089981 */ /* 0x000568000c1e1d00 */
[----:B------:R2:W5:Y:S02]  /*0d30*/  @!P3 LDG.E.128 R36, desc[UR10][R74.64+0x100] ;  /* 0x0001000a4a24b981 */ /* 0x000564000c1e1d00 */
.L_x_23:
[----:B------:R-:W-:Y:S05]  /*0d40*/  BSYNC.RECONVERGENT B0 ;  /* 0x0000000000007941 */ /* 0x000fea0003800200 */
.L_x_22:
[----:B------:R-:W-:Y:S04]  /*0d50*/  BSSY.RECONVERGENT B0, `(.L_x_24) ;  /* 0x0000011000007945 */ /* 0x000fe80003800200 */
[----:B------:R-:W-:Y:S05]  /*0d60*/  @P2 BRA `(.L_x_25) ;  /* 0x00000000003c2947 */ /* 0x000fea0003800000 */
[----:B------:R-:W3:Y:S01]  /*0d70*/  LDCU.128 UR16, c[0x0][0x3b0] ;  /* 0x00007600ff1077ac */ /* 0x000ee20008000c00 */
[----:B------:R-:W-:Y:S01]  /*0d80*/  IADD3 R73, P0, PT, R73, 0x30, RZ ;  /* 0x0000003049497810 */ /* 0x000fe20007f1e0ff */
[----:B------:R-:W-:Y:S01]  /*0d90*/  IMAD.MOV.U32 R65, RZ, RZ, R67 ;  /* 0x000000ffff417224 */ /* 0x000fe200078e0043 */
[----:B------:R-:W4:Y:S03]  /*0da0*/  LDCU UR4, c[0x0][0x38c] ;  /* 0x00007180ff0477ac */ /* 0x000f260008000800 */
[----:B------:R-:W-:-:S04]  /*0db0*/  IMAD.X R3, RZ, RZ, UR9, P0 ;  /* 0x00000009ff037e24 */ /* 0x000fc800080e06ff */
[----:B---3--:R-:W-:Y:S02]  /*0dc0*/  IMAD R3, R3, UR18, RZ ;  /* 0x0000001203037c24 */ /* 0x008fe4000f8e02ff */
[----:B------:R-:W-:Y:S01]  /*0dd0*/  IMAD.WIDE.U32 R64, R73, UR18, R64 ;  /* 0x0000001249407c25 */ /* 0x000fe2000f8e0040 */
[----:B----4-:R-:W-:-:S03]  /*0de0*/  ISETP.GE.AND P1, PT, R2, UR4, PT ;  /* 0x0000000402007c0c */ /* 0x010fc6000bf26270 */
[----:B------:R-:W-:Y:S01]  /*0df0*/  IMAD R3, R73, UR19, R3 ;  /* 0x0000001349037c24 */ /* 0x000fe2000f8e0203 */
[----:B------:R-:W-:Y:S02]  /*0e00*/  ISETP.GE.AND P2, PT, R78, UR4, PT ;  /* 0x000000044e007c0c */ /* 0x000fe4000bf46270 */
[----:B------:R-:W-:Y:S02]  /*0e10*/  LEA R2, P0, R64, UR16, 0x1 ;  /* 0x0000001040027c11 */ /* 0x000fe4000f8008ff */
[----:B------:R-:W-:-:S04]  /*0e20*/  IADD3 R3, PT, PT, R65, R3, RZ ;  /* 0x0000000341037210 */ /* 0x000fc80007ffe0ff */
[----:B------:R-:W-:-:S05]  /*0e30*/  LEA.HI.X R3, R64, UR17, R3, 0x1, P0 ;  /* 0x0000001140037c11 */ /* 0x000fca00080f0c03 */
[----:B------:R3:W5:Y:S04]  /*0e40*/  @!P1 LDG.E.128 R20, desc[UR10][R2.64] ;  /* 0x0000000a02149981 */ /* 0x000768000c1e1d00 */
[----:B------:R3:W5:Y:S02]  /*0e50*/  @!P2 LDG.E.128 R28, desc[UR10][R2.64+0x100] ;  /* 0x0001000a021ca981 */ /* 0x000764000c1e1d00 */
.L_x_25:
[----:B------:R-:W-:Y:S05]  /*0e60*/  BSYNC.RECONVERGENT B0 ;  /* 0x0000000000007941 */ /* 0x000fea0003800200 */
.L_x_24:
[----:B-----5:R-:W-:Y:S01]  /*0e70*/  LOP3.LUT R82, R60, 0xffff0000, RZ, 0xc0, !PT ;  /* 0xffff00003c527812 */ /* 0x020fe200078ec0ff */
[----:B------:R-:W-:Y:S01]  /*0e80*/  IMAD.U32 R66, R68, 0x10000, RZ ;  /* 0x0001000044427824 */ /* 0x000fe200078e00ff */
[----:B------:R-:W-:Y:S01]  /*0e90*/  LOP3.LUT R87, R56, 0xffff0000, RZ, 0xc0, !PT ;  /* 0xffff000038577812 */ /* 0x000fe200078ec0ff */
[----:B------:R-:W-:Y:S01]  /*0ea0*/  IMAD.U32 R83, R55, 0x10000, RZ ;  /* 0x0001000037537824 */ /* 0x000fe200078e00ff */
[----:B---3--:R-:W-:Y:S01]  /*0eb0*/  LOP3.LUT R2, R68, 0xffff0000, RZ, 0xc0, !PT ;  /* 0xffff000044027812 */ /* 0x008fe200078ec0ff */
[C---:B------:R-:W-:Y:S01]  /*0ec0*/  IMAD.U32 R68, R71.reuse, 0x10000, RZ ;  /* 0x0001000047447824 */ /* 0x040fe200078e00ff */
[----:B------:R-:W-:Y:S01]  /*0ed0*/  LOP3.LUT R67, R71, 0xffff0000, RZ, 0xc0, !PT ;  /* 0xffff000047437812 */ /* 0x000fe200078ec0ff */
[----:B------:R-:W-:Y:S01]  /*0ee0*/  FMUL.FTZ R114, R82, R87 ;  /* 0x0000005752727220 */ /* 0x000fe20000410000 */
[----:B------:R-:W-:Y:S01]  /*0ef0*/  LOP3.LUT R71, R16, 0xffff0000, RZ, 0xc0, !PT ;  /* 0xffff000010477812 */ /* 0x000fe200078ec0ff */
[----:B------:R-:W-:Y:S01]  /*0f00*/  IMAD.U32 R99, R47, 0x10000, RZ ;  /* 0x000100002f637824 */ /* 0x000fe200078e00ff */
[----:B------:R-:W-:Y:S01]  /*0f10*/  LOP3.LUT R80, R55, 0xffff0000, RZ, 0xc0, !PT ;  /* 0xffff000037507812 */ /* 0x000fe200078ec0ff */
[----:B------:R-:W-:Y:S01]  /*0f20*/  IMAD.U32 R55, R60, 0x10000, RZ ;  /* 0x000100003c377824 */ /* 0x000fe200078e00ff */
[----:B------:R-:W-:Y:S01]  /*0f30*/  SHF.L.U32 R86, R56, 0x10, RZ ;  /* 0x0000001038567819 */ /* 0x000fe200000006ff */
[----:B------:R-:W-:Y:S01]  /*0f40*/  IMAD.U32 R65, R16, 0x10000, RZ ;  /* 0x0001000010417824 */ /* 0x000fe200078e00ff */
[----:B------:R-:W-:Y:S01]  /*0f50*/  LOP3.LUT R100, R12, 0xffff0000, RZ, 0xc0, !PT ;  /* 0xffff00000c647812 */ /* 0x000fe200078ec0ff */
[----:B------:R-:W-:Y:S01]  /*0f60*/  FMUL.FTZ R115, R2, R71 ;  /* 0x0000004702737220 */ /* 0x000fe20000410000 */
[----:B------:R-:W-:Y:S01]  /*0f70*/  LOP3.LUT R113, R8, 0xffff0000, RZ, 0xc0, !PT ;  /* 0xffff000008717812 */ /* 0x000fe200078ec0ff */
[----:B------:R-:W-:Y:S01]  /*0f80*/  FFMA.FTZ R55, R55, R86, R114 ;  /* 0x0000005637377223 */ /* 0x000fe20000010072 */
[----:B------:R-:W-:Y:S01]  /*0f90*/  LOP3.LUT R82, R4, 0xffff0000, RZ, 0xc0, !PT ;  /* 0xffff000004527812 */ /* 0x000fe200078ec0ff */
[----:B------:R-:W-:Y:S01]  /*0fa0*/  IMAD.U32 R104, R8, 0x10000, RZ ;  /* 0x0001000008687824 */ /* 0x000fe200078e00ff */
[----:B------:R-:W-:Y:S01]  /*0fb0*/  LOP3.LUT R87, R20, 0xffff0000, RZ, 0xc0, !PT ;  /* 0xffff000014577812 */ /* 0x000fe200078ec0ff */
[----:B------:R-:W-:Y:S01]  /*0fc0*/  FMUL.FTZ R100, R100, R113 ;  /* 0x0000007164647220 */ /* 0x000fe20000410000 */
[----:B------:R-:W-:Y:S01]  /*0fd0*/  LOP3.LUT R98, R47, 0xffff0000, RZ, 0xc0, !PT ;  /* 0xffff00002f627812 */ /* 0x000fe200078ec0ff */
[----:B------:R-:W-:Y:S01]  /*0fe0*/  IMAD.U32 R113, R4, 0x10000, RZ ;  /* 0x0001000004717824 */ /* 0x000fe200078e00ff */
[----:B------:R-:W-:Y:S01]  /*0ff0*/  SHF.L.U32 R47, R12, 0x10, RZ ;  /* 0x000000100c2f7819 */ /* 0x000fe200000006ff */
[----:B------:R-:W-:Y:S01]  /*1000*/  FMUL.FTZ R116, R82, R87 ;  /* 0x0000005752747220 */ /* 0x000fe20000410000 */
[----:B------:R-:W-:Y:S01]  /*1010*/  IMAD.U32 R114, R20, 0x10000, RZ ;  /* 0x0001000014727824 */ /* 0x000fe200078e00ff */
[----:B------:R-:W-:Y:S01]  /*1020*/  SHF.L.U32 R16, R17, 0x10, RZ ;  /* 0x0000001011107819 */ /* 0x000fe200000006ff */
[----:B------:R-:W-:Y:S01]  /*1030*/  IMAD.U32 R3, R69, 0x10000, RZ ;  /* 0x0001000045037824 */ /* 0x000fe200078e00ff */
[C---:B------:R-:W-:Y:S01]  /*1040*/  SHF.L.U32 R87, R21.reuse, 0x10, RZ ;  /* 0x0000001015577819 */ /* 0x040fe200000006ff */
[----:B------:R-:W-:Y:S01]  /*1050*/  FFMA.FTZ R66, R66, R65, R115 ;  /* 0x0000004142427223 */ /* 0x000fe20000010073 */
[----:B------:R-:W-:Y:S01]  /*1060*/  LOP3.LUT R82, R21, 0xffff0000, RZ, 0xc0, !PT ;  /* 0xffff000015527812 */ /* 0x000fe200078ec0ff */
[----:B------:R-:W-:Y:S01]  /*1070*/  IMAD.U32 R21, R23, 0x10000, RZ ;  /* 0x0001000017157824 */ /* 0x000fe200078e00ff */
[----:B------:R-:W-:Y:S01]  /*1080*/  SHF.L.U32 R60, R61, 0x10, RZ ;  /* 0x000000103d3c7819 */ /* 0x000fe200000006ff */
[----:B------:R-:W-:Y:S01]  /*1090*/  IMAD.U32 R89, R57, 0x10000, RZ ;  /* 0x0001000039597824 */ /* 0x000fe200078e00ff */
[----:B------:R-:W-:Y:S01]  /*10a0*/  LOP3.LUT R86, R23, 0xffff0000, RZ, 0xc0, !PT ;  /* 0xffff000017567812 */ /* 0x000fe200078ec0ff */
[----:B------:R-:W-:-:S02]  /*10b0*/  IMAD.U32 R12, R13, 0x10000, RZ ;  /* 0x000100000d0c7824 */ /* 0x000fc400078e00ff */
[----:B------:R-:W-:Y:S01]  /*10c0*/  FFMA.FTZ R47, R47, R104, R100 ;  /* 0x000000682f2f7223 */ /* 0x000fe20000010064 */
[----:B------:R-:W-:Y:S02]  /*10d0*/  IMAD.U32 R103, R9, 0x10000, RZ ;  /* 0x0001000009677824 */ /* 0x000fe400078e00ff */
[----:B------:R-:W-:Y:S01]  /*10e0*/  FFMA.FTZ R23, R113, R114, R116 ;  /* 0x0000007271177223 */ /* 0x000fe20000010074 */
[----:B------:R-:W-:Y:S01]  /*10f0*/  IMAD.U32 R4, R5, 0x10000, RZ ;  /* 0x0001000005047824 */ /* 0x000fe200078e00ff */
[C---:B------:R-:W-:Y:S01]  /*1100*/  LOP3.LUT R110, R37.reuse, 0xffff0000, RZ, 0xc0, !PT ;  /* 0xffff0000256e7812 */ /* 0x040fe200078ec0ff */
[----:B------:R-:W-:Y:S01]  /*1110*/  IMAD.U32 R2, R37, 0x10000, RZ ;  /* 0x0001000025027824 */ /* 0x000fe200078e00ff */
[----:B------:R-:W-:Y:S01]  /*1120*/  SHF.L.U32 R37, R39, 0x10, RZ ;  /* 0x0000001027257819 */ /* 0x000fe200000006ff */
[----:B------:R-:W-:Y:S01]  /*1130*/  FFMA.FTZ R117, R3, R16, R66 ;  /* 0x0000001003757223 */ /* 0x000fe20000010042 */
[----:B------:R-:W-:Y:S01]  /*1140*/  LOP3.LUT R112, R39, 0xffff0000, RZ, 0xc0, !PT ;  /* 0xffff000027707812 */ /* 0x000fe200078ec0ff */
[----:B------:R-:W-:Y:S01]  /*1150*/  FFMA.FTZ R66, R60, R89, R55 ;  /* 0x000000593c427223 */ /* 0x000fe20000010037 */
[----:B------:R-:W-:Y:S01]  /*1160*/  LOP3.LUT R64, R69, 0xffff0000, RZ, 0xc0, !PT ;  /* 0xffff000045407812 */ /* 0x000fe200078ec0ff */
[----:B------:R-:W-:Y:S01]  /*1170*/  FFMA.FTZ R12, R12, R103, R47 ;  /* 0x000000670c0c7223 */ /* 0x000fe2000001002f */
[----:B------:R-:W-:Y:S01]  /*1180*/  LOP3.LUT R17, R17, 0xffff0000, RZ, 0xc0, !PT ;  /* 0xffff000011117812 */ /* 0x000fe200078ec0ff */
[----:B------:R-:W-:Y:S01]  /*1190*/  FFMA.FTZ R4, R4, R87, R23 ;  /* 0x0000005704047223 */ /* 0x000fe20000010017 */
[----:B------:R-:W-:Y:S01]  /*11a0*/  LOP3.LUT R61, R61, 0xffff0000, RZ, 0xc0, !PT ;  /* 0xffff00003d3d7812 */ /* 0x000fe200078ec0ff */
[----:B------:R-:W-:Y:S01]  /*11b0*/  IMAD.U32 R72, R18, 0x10000, RZ ;  /* 0x0001000012487824 */ /* 0x000fe200078e00ff */
        /* <DEDUP_REMOVED lines=8> */
[----:B------:R-:W-:Y:S01]  /*1240*/  SHF.L.U32 R69, R70, 0x10, RZ ;  /* 0x0000001046457819 */ /* 0x000fe200000006ff */
[----:B------:R-:W-:Y:S01]  /*1250*/  FFMA.FTZ R64, R64, R17, R117 ;  /* 0x0000001140407223 */ /* 0x000fe20000010075 */
[----:B------:R-:W-:Y:S01]  /*1260*/  SHF.L.U32 R8, R10, 0x10, RZ ;  /* 0x000000100a087819 */ /* 0x000fe200000006ff */
[----:B------:R-:W-:Y:S01]  /*1270*/  FFMA.FTZ R61, R61, R56, R66 ;  /* 0x000000383d3d7223 */ /* 0x000fe20000010042 */
[----:B------:R-:W-:Y:S01]  /*1280*/  SHF.L.U32 R5, R6, 0x10, RZ ;  /* 0x0000001006057819 */ /* 0x000fe200000006ff */
[----:B------:R-:W-:Y:S01]  /*1290*/  FFMA.FTZ R12, R101, R106, R12 ;  /* 0x0000006a650c7223 */ /* 0x000fe2000001000c */
[----:B------:R-:W-:Y:S01]  /*12a0*/  FFMA.FTZ R4, R39, R82, R4 ;  /* 0x0000005227047223 */ /* 0x000fe20000010004 */
[----:B------:R-:W-:Y:S01]  /*12b0*/  LOP3.LUT R70, R70, 0xffff0000, RZ, 0xc0, !PT ;  /* 0xffff000046467812 */ /* 0x000fe200078ec0ff */
[----:B------:R-:W-:Y:S01]  /*12c0*/  FFMA.FTZ R69, R69, R72, R64 ;  /* 0x0000004845457223 */ /* 0x000fe20000010040 */
[----:B012---:R-:W-:Y:S01]  /*12d0*/  LOP3.LUT R75, R18, 0xffff0000, RZ, 0xc0, !PT ;  /* 0xffff0000124b7812 */ /* 0x007fe200078ec0ff */
        /* <DEDUP_REMOVED lines=17> */
[----:B------:R-:W-:Y:S01]  /*13f0*/  FFMA.FTZ R13, R102, R105, R13 ;  /* 0x00000069660d7223 */ /* 0x000fe2000001000d */
        /* <DEDUP_REMOVED lines=13> */
[----:B------:R-:W-:Y:S01]  /*14d0*/  SHF.L.U32 R18, R48, 0x10, RZ ;  /* 0x0000001030127819 */ /* 0x000fe200000006ff */
[----:B------:R-:W-:Y:S01]  /*14e0*/  IMAD.U32 R94, R44, 0x10000, RZ ;  /* 0x000100002c5e7824 */ /* 0x000fe200078e00ff */
[----:B------:R-:W-:Y:S01]  /*14f0*/  SHF.L.U32 R71, R36, 0x10, RZ ;  /* 0x0000001024477819 */ /* 0x000fe200000006ff */
[----:B------:R-:W-:Y:S01]  /*1500*/  IMAD.U32 R10, R32, 0x10000, RZ ;  /* 0x00010000200a7824 */ /* 0x000fe200078e00ff */
[----:B------:R-:W-:Y:S01]  /*1510*/  SHF.L.U32 R100, R24, 0x10, RZ ;  /* 0x0000001018647819 */ /* 0x000fe200000006ff */
[----:B------:R-:W-:-:S02]  /*1520*/  IMAD.U32 R115, R28, 0x10000, RZ ;  /* 0x000100001c737824 */ /* 0x000fc400078e00ff */
[----:B------:R-:W-:Y:S01]  /*1530*/  FFMA.FTZ R67, R67, R74, R68 ;  /* 0x0000004a43437223 */ /* 0x000fe20000010044 */
        /* <DEDUP_REMOVED lines=20> */
[----:B------:R-:W-:Y:S01]  /*1680*/  IMAD.U32 R55, R29, 0x10000, RZ ;  /* 0x000100001d377824 */ /* 0x000fe200078e00ff */
[----:B------:R-:W-:Y:S01]  /*1690*/  SHF.L.U32 R11, R33, 0x10, RZ ;  /* 0x00000010210b7819 */ /* 0x000fe200000006ff */
        /* <DEDUP_REMOVED lines=58> */
[----:B------:R-:W-:Y:S01]  /*1a40*/  FFMA.FTZ R42, R43, R98, R42 ;  /* 0x000000622b2a7223 */ /* 0x000fe2000001002a */
[----:B------:R-:W-:Y:S01]  /*1a50*/  FFMA.FTZ R34, R35, R112, R34 ;  /* 0x0000007023227223 */ /* 0x000fe20000010022 */
[----:B------:R-:W0:Y:S01]  /*1a60*/  S2R R14, SR_TID.X ;  /* 0x00000000000e7919 */ /* 0x000e220000002100 */
[----:B------:R-:W-:Y:S01]  /*1a70*/  FFMA.FTZ R16, R27, R16, R26 ;  /* 0x000000101b107223 */ /* 0x000fe2000001001a */
[----:B------:R-:W-:Y:S01]  /*1a80*/  USHF.L.U32 UR7, UR12, 0x6, URZ ;  /* 0x000000060c077899 */ /* 0x000fe200080006ff */
[----:B------:R-:W-:Y:S01]  /*1a90*/  BSSY.RECONVERGENT B0, `(.L_x_26) ;  /* 0x0000042000007945 */ /* 0x000fe20003800200 */
[----:B------:R-:W1:Y:S04]  /*1aa0*/  SHFL.BFLY PT, R3, R50, 0x8, 0x1f ;  /* 0x0d001f0032037f89 */ /* 0x000e6800000e0000 */
[----:B------:R-:W2:Y:S04]  /*1ab0*/  SHFL.BFLY PT, R5, R42, 0x8, 0x1f ;  /* 0x0d001f002a057f89 */ /* 0x000ea800000e0000 */
[----:B------:R-:W3:Y:S04]  /*1ac0*/  SHFL.BFLY PT, R7, R34, 0x8, 0x1f ;  /* 0x0d001f0022077f89 */ /* 0x000ee800000e0000 */
[----:B------:R-:W4:Y:S01]  /*1ad0*/  SHFL.BFLY PT, R9, R16, 0x8, 0x1f ;  /* 0x0d001f0010097f89 */ /* 0x000f2200000e0000 */
[----:B-1----:R-:W-:Y:S01]  /*1ae0*/  FADD.FTZ R3, R50, R3 ;  /* 0x0000000332037221 */ /* 0x002fe20000010000 */
[----:B--2---:R-:W-:-:S04]  /*1af0*/  FADD.FTZ R4, R42, R5 ;  /* 0x000000052a047221 */ /* 0x004fc80000010000 */
[----:B------:R-:W1:Y:S01]  /*1b00*/  SHFL.BFLY PT, R2, R3, 0x4, 0x1f ;  /* 0x0c801f0003027f89 */ /* 0x000e6200000e0000 */
[----:B---3--:R-:W-:-:S03]  /*1b10*/  FADD.FTZ R8, R34, R7 ;  /* 0x0000000722087221 */ /* 0x008fc60000010000 */
[----:B------:R-:W2:Y:S01]  /*1b20*/  SHFL.BFLY PT, R5, R4, 0x4, 0x1f ;  /* 0x0c801f0004057f89 */ /* 0x000ea200000e0000 */
[----:B----4-:R-:W-:-:S03]  /*1b30*/  FADD.FTZ R11, R16, R9 ;  /* 0x00000009100b7221 */ /* 0x010fc60000010000 */
        /* <DEDUP_REMOVED lines=13> */
[----:B0-----:R-:W-:Y:S02]  /*1c10*/  IMAD.SHL.U32 R6, R14, 0x8, RZ ;  /* 0x000000080e067824 */ /* 0x001fe400078e00ff */
[----:B---3--:R-:W-:Y:S01]  /*1c20*/  FADD.FTZ R10, R9, R10 ;  /* 0x0000000a090a7221 */ /* 0x008fe20000010000 */
[----:B------:R-:W0:Y:S02]  /*1c30*/  SHFL.BFLY PT, R8, R7, 0x1, 0x1f ;  /* 0x0c201f0007087f89 */ /* 0x000e2400000e0000 */
[----:B------:R-:W-:Y:S01]  /*1c40*/  LOP3.LUT P0, RZ, R6, 0x78, RZ, 0xc0, !PT ;  /* 0x0000007806ff7812 */ /* 0x000fe2000780c0ff */
[----:B----4-:R-:W-:Y:S02]  /*1c50*/  FADD.FTZ R11, R12, R3 ;  /* 0x000000030c0b7221 */ /* 0x010fe40000010000 */
[----:B------:R-:W2:Y:S04]  /*1c60*/  SHFL.BFLY PT, R3, R10, 0x1, 0x1f ;  /* 0x0c201f000a037f89 */ /* 0x000ea800000e0000 */
[----:B------:R-:W3:Y:S01]  /*1c70*/  SHFL.BFLY PT, R2, R11, 0x1, 0x1f ;  /* 0x0c201f000b027f89 */ /* 0x000ee200000e0000 */
[----:B-1----:R-:W-:Y:S01]  /*1c80*/  FADD.FTZ R6, R5, R4 ;  /* 0x0000000405067221 */ /* 0x002fe20000010000 */
[----:B0-----:R-:W-:Y:S01]  /*1c90*/  FADD.FTZ R8, R7, R8 ;  /* 0x0000000807087221 */ /* 0x001fe20000010000 */
[----:B--2---:R-:W-:Y:S01]  /*1ca0*/  FADD.FTZ R9, R10, R3 ;  /* 0x000000030a097221 */ /* 0x004fe20000010000 */
[----:B---3--:R-:W-:-:S02]  /*1cb0*/  FADD.FTZ R12, R11, R2 ;  /* 0x000000020b0c7221 */ /* 0x008fc40000010000 */
[----:B------:R-:W-:Y:S05]  /*1cc0*/  @P0 BRA `(.L_x_27) ;  /* 0x0000000000780947 */ /* 0x000fea0003800000 */
[----:B------:R-:W0:Y:S01]  /*1cd0*/  LDCU.64 UR8, c[0x0][0x3e8] ;  /* 0x00007d00ff0877ac */ /* 0x000e220008000a00 */
[----:B------:R-:W1:Y:S01]  /*1ce0*/  LDC.64 R4, c[0x0][0x3f0] ;  /* 0x0000fc00ff047b82 */ /* 0x000e620000000a00 */
[----:B------:R-:W-:Y:S01]  /*1cf0*/  SHF.R.U32.HI R7, RZ, 0x4, R14 ;  /* 0x00000004ff077819 */ /* 0x000fe2000001160e */
[----:B------:R-:W-:Y:S01]  /*1d00*/  UMOV UR4, UR7 ;  /* 0x0000000700047c82 */ /* 0x000fe20008000000 */
[----:B------:R-:W-:Y:S01]  /*1d10*/  UMOV UR5, URZ ;  /* 0x000000ff00057c82 */ /* 0x000fe20008000000 */
[----:B------:R-:W2:Y:S02]  /*1d20*/  LDCU.64 UR14, c[0x0][0x3d0] ;  /* 0x00007a00ff0e77ac */ /* 0x000ea40008000a00 */
[----:B------:R-:W-:Y:S01]  /*1d30*/  VIADD R10, R7, 0x20 ;  /* 0x00000020070a7836 */ /* 0x000fe20000000000 */
[----:B0-----:R-:W-:Y:S02]  /*1d40*/  UIMAD.WIDE.U32 UR4, UR13, UR8, UR4 ;  /* 0x000000080d0472a5 */ /* 0x001fe4000f8e0004 */
[----:B------:R-:W-:-:S02]  /*1d50*/  UIADD3 UR8, UPT, UPT, -UR7, UR6, URZ ;  /* 0x0000000607087290 */ /* 0x000fc4000fffe1ff */
[----:B------:R-:W-:-:S04]  /*1d60*/  UIMAD UR5, UR13, UR9, UR5 ;  /* 0x000000090d0572a4 */ /* 0x000fc8000f8e0205 */
[----:B------:R-:W-:Y:S02]  /*1d70*/  ISETP.GE.AND P3, PT, R7, UR8, PT ;  /* 0x0000000807007c0c */ /* 0x000fe4000bf66270 */
[----:B-1----:R-:W-:Y:S01]  /*1d80*/  IMAD.WIDE.U32 R2, R0, R4, UR4 ;  /* 0x0000000400027e25 */ /* 0x002fe2000f8e0004 */
[----:B------:R-:W-:-:S03]  /*1d90*/  ISETP.GE.AND P1, PT, R10, UR8, PT ;  /* 0x000000080a007c0c */ /* 0x000fc6000bf26270 */
[----:B------:R-:W-:Y:S01]  /*1da0*/  IMAD R4, R0, R5, R3 ;  /* 0x0000000500047224 */ /* 0x000fe200078e0203 */
[C---:B------:R-:W-:Y:S02]  /*1db0*/  IADD3 R3, P0, PT, R7.reuse, R2, RZ ;  /* 0x0000000207037210 */ /* 0x040fe40007f1e0ff */
[C---:B------:R-:W-:Y:S01]  /*1dc0*/  IADD3 R5, PT, PT, R7.reuse, 0x10, RZ ;  /* 0x0000001007057810 */ /* 0x040fe20007ffe0ff */
[----:B------:R-:W-:Y:S01]  /*1dd0*/  VIADD R7, R7, 0x30 ;  /* 0x0000003007077836 */ /* 0x000fe20000000000 */
[----:B------:R-:W-:Y:S02]  /*1de0*/  IADD3.X R4, PT, PT, RZ, R4, RZ, P0, !PT ;  /* 0x00000004ff047210 */ /* 0x000fe400007fe4ff */
[----:B--2---:R-:W-:Y:S02]  /*1df0*/  LEA R2, P4, R3, UR14, 0x2 ;  /* 0x0000000e03027c11 */ /* 0x004fe4000f8810ff */
[----:B------:R-:W-:Y:S02]  /*1e00*/  ISETP.GE.AND P2, PT, R5, UR8, PT ;  /* 0x0000000805007c0c */ /* 0x000fe4000bf46270 */
[----:B------:R-:W-:-:S02]  /*1e10*/  ISETP.GE.AND P0, PT, R7, UR8, PT ;  /* 0x0000000807007c0c */ /* 0x000fc4000bf06270 */
[----:B------:R-:W-:Y:S02]  /*1e20*/  LEA.HI.X R3, R3, UR15, R4, 0x2, P4 ;  /* 0x0000000f03037c11 */ /* 0x000fe4000a0f1404 */
[----:B------:R-:W-:Y:S02]  /*1e30*/  FSEL R5, R6, RZ, !P3 ;  /* 0x000000ff06057208 */ /* 0x000fe40005800000 */
[----:B------:R-:W-:Y:S02]  /*1e40*/  FSEL R7, R8, RZ, !P2 ;  /* 0x000000ff08077208 */ /* 0x000fe40005000000 */
[----:B------:R-:W-:Y:S01]  /*1e50*/  FSEL R9, R9, RZ, !P1 ;  /* 0x000000ff09097208 */ /* 0x000fe20004800000 */
[----:B------:R0:W-:Y:S01]  /*1e60*/  STG.E desc[UR10][R2.64], R5 ;  /* 0x0000000502007986 */ /* 0x0001e2000c10190a */
[----:B------:R-:W-:-:S03]  /*1e70*/  FSEL R11, R12, RZ, !P0 ;  /* 0x000000ff0c0b7208 */ /* 0x000fc60004000000 */
[----:B------:R0:W-:Y:S04]  /*1e80*/  STG.E desc[UR10][R2.64+0x40], R7 ;  /* 0x0000400702007986 */ /* 0x0001e8000c10190a */
[----:B------:R0:W-:Y:S04]  /*1e90*/  STG.E desc[UR10][R2.64+0x80], R9 ;  /* 0x0000800902007986 */ /* 0x0001e8000c10190a */
[----:B------:R0:W-:Y:S02]  /*1ea0*/  STG.E desc[UR10][R2.64+0xc0], R11 ;  /* 0x0000c00b02007986 */ /* 0x0001e4000c10190a */
.L_x_27:
[----:B------:R-:W-:Y:S05]  /*1eb0*/  BSYNC.RECONVERGENT B0 ;  /* 0x0000000000007941 */ /* 0x000fea0003800200 */
.L_x_26:
[----:B------:R-:W-:Y:S01]  /*1ec0*/  UIADD3 UR4, UPT, UPT, UR6, 0x3f, URZ ;  /* 0x0000003f06047890 */ /* 0x000fe2000fffe0ff */
[----:B0-----:R-:W0:Y:S01]  /*1ed0*/  LDC.64 R10, c[0x0][0x440] ;  /* 0x00011000ff0a7b82 */ /* 0x001e220000000a00 */
[----:B------:R-:W-:Y:S02]  /*1ee0*/  BSSY.RECONVERGENT B0, `(.L_x_28) ;  /* 0x0000019000007945 */ /* 0x000fe40003800200 */
[----:B------:R-:W-:-:S04]  /*1ef0*/  USHF.R.S32.HI UR5, URZ, 0x1f, UR4 ;  /* 0x0000001fff057899 */ /* 0x000fc80008011404 */
[----:B------:R-:W-:Y:S01]  /*1f00*/  ULEA.HI UR5, UR5, UR4, URZ, 0x6 ;  /* 0x0000000405057291 */ /* 0x000fe2000f8f30ff */
[----:B------:R-:W1:Y:S03]  /*1f10*/  LDC.64 R12, c[0x0][0x448] ;  /* 0x00011200ff0c7b82 */ /* 0x000e660000000a00 */
[----:B------:R-:W-:-:S04]  /*1f20*/  ULOP3.LUT UR5, UR5, 0xffffffc0, URZ, 0xc0, !UPT ;  /* 0xffffffc005057892 */ /* 0x000fc8000f8ec0ff */
[----:B------:R-:W-:-:S04]  /*1f30*/  UIADD3 UR5, UPT, UPT, UR7, UR4, -UR5 ;  /* 0x0000000407057290 */ /* 0x000fc8000fffe805 */
[----:B------:R-:W-:-:S06]  /*1f40*/  UIADD3 UR5, UPT, UPT, UR4, -UR5, URZ ;  /* 0x8000000504057290 */ /* 0x000fcc000fffe0ff */
[----:B------:R-:W-:-:S04]  /*1f50*/  ISETP.GE.AND P0, PT, R14, UR5, PT ;  /* 0x000000050e007c0c */ /* 0x000fc8000bf06270 */
[----:B------:R-:W-:-:S13]  /*1f60*/  ISETP.GT.U32.OR P0, PT, R14, 0x3f, P0 ;  /* 0x0000003f0e00780c */ /* 0x000fda0000704470 */
[----:B------:R-:W-:Y:S05]  /*1f70*/  @P0 BRA `(.L_x_29) ;  /* 0x00000000003c0947 */ /* 0x000fea0003800000 */
[----:B------:R-:W2:Y:S01]  /*1f80*/  LDC.64 R4, c[0x0][0x418] ;  /* 0x00010600ff047b82 */ /* 0x000ea20000000a00 */
[----:B------:R-:W3:Y:S01]  /*1f90*/  LDCU.64 UR4, c[0x0][0x420] ;  /* 0x00008400ff0477ac */ /* 0x000ee20008000a00 */
[----:B------:R-:W-:Y:S02]  /*1fa0*/  VIADD R2, R14, UR7 ;  /* 0x000000070e027c36 */ /* 0x000fe40008000000 */
[C---:B------:R-:W-:Y:S01]  /*1fb0*/  FMUL.FTZ R6, R96.reuse, 1.4426950216293334961 ;  /* 0x3fb8aa3b60067820 */ /* 0x040fe20000410000 */
[----:B------:R-:W-:Y:S01]  /*1fc0*/  IMAD.MOV.U32 R3, RZ, RZ, RZ ;  /* 0x000000ffff037224 */ /* 0x000fe200078e00ff */
[----:B------:R-:W-:Y:S02]  /*1fd0*/  FSETP.NEU.FTZ.AND P0, PT, R96, -INF , PT ;  /* 0xff8000006000780b */ /* 0x000fe40003f1d000 */
[----:B------:R-:W4:Y:S01]  /*1fe0*/  LDC.64 R8, c[0x0][0x410] ;  /* 0x00010400ff087b82 */ /* 0x000f220000000a00 */
[----:B--2---:R-:W-:-:S04]  /*1ff0*/  IMAD.WIDE.U32 R2, R4, UR13, R2 ;  /* 0x0000000d04027c25 */ /* 0x004fc8000f8e0002 */
[----:B------:R-:W-:Y:S02]  /*2000*/  IMAD R3, R5, UR13, R3 ;  /* 0x0000000d05037c24 */ /* 0x000fe4000f8e0203 */
[----:B---3--:R-:W-:-:S04]  /*2010*/  IMAD.WIDE.U32 R2, R0, UR4, R2 ;  /* 0x0000000400027c25 */ /* 0x008fc8000f8e0002 */
[----:B------:R-:W-:Y:S01]  /*2020*/  IMAD R3, R0, UR5, R3 ;  /* 0x0000000500037c24 */ /* 0x000fe2000f8e0203 */
[----:B----4-:R-:W-:-:S04]  /*2030*/  LEA R4, P1, R2, R8, 0x2 ;  /* 0x0000000802047211 */ /* 0x010fc800078210ff */
[----:B------:R-:W-:Y:S02]  /*2040*/  LEA.HI.X R5, R2, R9, R3, 0x2, P1 ;  /* 0x0000000902057211 */ /* 0x000fe400008f1403 */
[----:B------:R-:W-:-:S05]  /*2050*/  FSEL R3, R6, RZ, P0 ;  /* 0x000000ff06037208 */ /* 0x000fca0000000000 */
[----:B------:R2:W-:Y:S02]  /*2060*/  STG.E desc[UR10][R4.64], R3 ;  /* 0x0000000304007986 */ /* 0x0005e4000c10190a */
.L_x_29:
[----:B------:R-:W-:Y:S05]  /*2070*/  BSYNC.RECONVERGENT B0 ;  /* 0x0000000000007941 */ /* 0x000fea0003800200 */
.L_x_28:
[----:B------:R-:W-:Y:S01]  /*2080*/  USHF.L.U32 UR4, UR12, 0xe, URZ ;  /* 0x0000000e0c047899 */ /* 0x000fe200080006ff */
[----:B------:R-:W-:Y:S01]  /*2090*/  SHF.L.U32 R2, R14, 0x2, RZ ;  /* 0x000000020e027819 */ /* 0x000fe200000006ff */
[----:B------:R-:W3:Y:S01]  /*20a0*/  LDCU.64 UR8, c[0x0][0x458] ;  /* 0x00008b00ff0877ac */ /* 0x000ee20008000a00 */
[----:B--2---:R-:W-:-:S03]  /*20b0*/  IMAD.MOV.U32 R3, RZ, RZ, RZ ;  /* 0x000000ffff037224 */ /* 0x004fc600078e00ff */
[----:B------:R-:W-:-:S05]  /*20c0*/  LOP3.LUT R2, R2, UR4, RZ, 0xfc, !PT ;  /* 0x0000000402027c12 */ /* 0x000fca000f8efcff */
[----:B------:R-:W2:Y:S01]  /*20d0*/  LDCU.64 UR4, c[0x0][0x428] ;  /* 0x00008500ff0477ac */ /* 0x000ea20008000a00 */
[----:B0-----:R-:W-:-:S04]  /*20e0*/  IMAD.WIDE.U32 R2, R10, UR13, R2 ;  /* 0x0000000d0a027c25 */ /* 0x001fc8000f8e0002 */
[----:B------:R-:W-:Y:S01]  /*20f0*/  IMAD R3, R11, UR13, R3 ;  /* 0x0000000d0b037c24 */ /* 0x000fe2000f8e0203 */
[----:B---3--:R-:W-:Y:S01]  /*2100*/  ISETP.NE.U32.AND P0, PT, RZ, UR8, PT ;  /* 0x00000008ff007c0c */ /* 0x008fe2000bf05070 */
[----:B-1----:R-:W-:-:S03]  /*2110*/  IMAD.WIDE.U32 R2, R0, R12, R2 ;  /* 0x0000000c00027225 */ /* 0x002fc600078e0002 */
[----:B------:R-:W-:Y:S01]  /*2120*/  ISETP.NE.AND.EX P0, PT, RZ, UR9, PT, P0 ;  /* 0x00000009ff007c0c */ /* 0x000fe2000bf05300 */
[----:B------:R-:W-:-:S03]  /*2130*/  IMAD R3, R0, R13, R3 ;  /* 0x0000000d00037224 */ /* 0x000fc600078e0203 */
[----:B------:R-:W-:Y:S02]  /*2140*/  ISETP.NE.OR P0, PT, R14, RZ, !P0 ;  /* 0x000000ff0e00720c */ /* 0x000fe40004705670 */
[----:B--2---:R-:W-:-:S04]  /*2150*/  LEA R4, P1, R2, UR4, 0x2 ;  /* 0x0000000402047c11 */ /* 0x004fc8000f8210ff */
[----:B------:R-:W-:-:S05]  /*2160*/  LEA.HI.X R5, R2, UR5, R3, 0x2, P1 ;  /* 0x0000000502057c11 */ /* 0x000fca00088f1403 */
[----:B------:R0:W-:Y:S04]  /*2170*/  STG.E.128 desc[UR10][R4.64], RZ ;  /* 0x000000ff04007986 */ /* 0x0001e8000c101d0a */
        /* <DEDUP_REMOVED lines=14> */
[----:B------:R0:W-:Y:S01]  /*2260*/  STG.E.128 desc[UR10][R4.64+0xf000], RZ ;  /* 0x00f000ff04007986 */ /* 0x0001e2000c101d0a */
[----:B------:R-:W-:Y:S05]  /*2270*/  @P0 EXIT ;  /* 0x000000000000094d */ /* 0x000fea0003800000 */
[----:B0-----:R-:W0:Y:S08]  /*2280*/  LDC R5, c[0x0][0x450] ;  /* 0x00011400ff057b82 */ /* 0x001e300000000800 */
[----:B------:R-:W1:Y:S08]  /*2290*/  LDC R7, c[0x0][0x390] ;  /* 0x0000e400ff077b82 */ /* 0x000e700000000800 */
[----:B------:R-:W2:Y:S01]  /*22a0*/  LDC.64 R2, c[0x0][0x458] ;  /* 0x00011600ff027b82 */ /* 0x000ea20000000a00 */
[----:B0-----:R-:W-:-:S04]  /*22b0*/  IMAD R0, R5, UR12, R0 ;  /* 0x0000000c05007c24 */ /* 0x001fc8000f8e0200 */
[----:B-1----:R-:W-:-:S04]  /*22c0*/  IMAD R5, R0, R7, UR13 ;  /* 0x0000000d00057e24 */ /* 0x002fc8000f8e0207 */
[----:B--2---:R-:W-:-:S05]  /*22d0*/  IMAD.WIDE R2, R5, 0x4, R2 ;  /* 0x0000000405027825 */ /* 0x004fca00078e0202 */
[----:B------:R-:W-:Y:S01]  /*22e0*/  STG.E desc[UR10][R2.64], RZ ;  /* 0x000000ff02007986 */ /* 0x000fe2000c10190a */
[----:B------:R-:W-:Y:S05]  /*22f0*/  EXIT ;  /* 0x000000000000794d */ /* 0x000fea0003800000 */
.L_x_30:
        /* <DEDUP_REMOVED lines=16> */
.L_x_118:


//--------------------- .text._ZN7cutlass13device_kernelIN5flash11enable_sm90INS1_16FlashAttnBwdSm90INS1_25CollectiveMainloopBwdSm90ILi2ELi1ELi1EN4cute5tupleIJNS5_1CILi1EEES8_S8_EEENS6_IJNS7_ILi64EEENS7_ILi80EEENS7_ILi256EEEEEENS_10bfloat16_tEfNS_4arch4Sm90ELb1ELb0ELb1ELb1ELb0ELb0ELb1ELb1ELi2ELi1ELi1ELi1ELb0EEENS1_21CollectiveEpilogueBwdISD_SE_SG_Li256ELb1ELb1ELi2EEENS1_25SingleTileBwdLPTSchedulerILb1ELi80ELb0EEEEEEEEEvNT_6ParamsE --------------------------
	.section	.text._ZN7cutlass13device_kernelIN5flash11enable_sm90INS1_16FlashAttnBwdSm90INS1_25CollectiveMainloopBwdSm90ILi2ELi1ELi1EN4cute5tupleIJNS5_1CILi1EEES8_S8_EEENS6_IJNS7_ILi64EEENS7_ILi80EEENS7_ILi256EEEEEENS_10bfloat16_tEfNS_4arch4Sm90ELb1ELb0ELb1ELb1ELb0ELb0ELb1ELb1ELi2ELi1ELi1ELi1ELb0EEENS1_21CollectiveEpilogueBwdISD_SE_SG_Li256ELb1ELb1ELi2EEENS1_25SingleTileBwdLPTSchedulerILb1ELi80ELb0EEEEEEEEEvNT_6ParamsE,"ax",@progbits
	.align	128
.text._ZN7cutlass13device_kernelIN5flash11enable_sm90INS1_16FlashAttnBwdSm90INS1_25CollectiveMainloopBwdSm90ILi2ELi1ELi1EN4cute5tupleIJNS5_1CILi1EEES8_S8_EEENS6_IJNS7_ILi64EEENS7_ILi80EEENS7_ILi256EEEEEENS_10bfloat16_tEfNS_4arch4Sm90ELb1ELb0ELb1ELb1ELb0ELb0ELb1ELb1ELi2ELi1ELi1ELi1ELb0EEENS1_21CollectiveEpilogueBwdISD_SE_SG_Li256ELb1ELb1ELi2EEENS1_25SingleTileBwdLPTSchedulerILb1ELi80ELb0EEEEEEEEEvNT_6ParamsE:
        .type           _ZN7cutlass13device_kernelIN5flash11enable_sm90INS1_16FlashAttnBwdSm90INS1_25CollectiveMainloopBwdSm90ILi2ELi1ELi1EN4cute5tupleIJNS5_1CILi1EEES8_S8_EEENS6_IJNS7_ILi64EEENS7_ILi80EEENS7_ILi256EEEEEENS_10bfloat16_tEfNS_4arch4Sm90ELb1ELb0ELb1ELb1ELb0ELb0ELb1ELb1ELi2ELi1ELi1ELi1ELb0EEENS1_21CollectiveEpilogueBwdISD_SE_SG_Li256ELb1ELb1ELi2EEENS1_25SingleTileBwdLPTSchedulerILb1ELi80ELb0EEEEEEEEEvNT_6ParamsE,@function
        .size           _ZN7cutlass13device_kernelIN5flash11enable_sm90INS1_16FlashAttnBwdSm90INS1_25CollectiveMainloopBwdSm90ILi2ELi1ELi1EN4cute5tupleIJNS5_1CILi1EEES8_S8_EEENS6_IJNS7_ILi64EEENS7_ILi80EEENS7_ILi256EEEEEENS_10bfloat16_tEfNS_4arch4Sm90ELb1ELb0ELb1ELb1ELb0ELb0ELb1ELb1ELi2ELi1ELi1ELi1ELb0EEENS1_21CollectiveEpilogueBwdISD_SE_SG_Li256ELb1ELb1ELi2EEENS1_25SingleTileBwdLPTSchedulerILb1ELi80ELb0EEEEEEEEEvNT_6ParamsE,(.L_x_119 - _ZN7cutlass13device_kernelIN5flash11enable_sm90INS1_16FlashAttnBwdSm90INS1_25CollectiveMainloopBwdSm90ILi2ELi1ELi1EN4cute5tupleIJNS5_1CILi1EEES8_S8_EEENS6_IJNS7_ILi64EEENS7_ILi80EEENS7_ILi256EEEEEENS_10bfloat16_tEfNS_4arch4Sm90ELb1ELb0ELb1ELb1ELb0ELb0ELb1ELb1ELi2ELi1ELi1ELi1ELb0EEENS1_21CollectiveEpilogueBwdISD_SE_SG_Li256ELb1ELb1ELi2EEENS1_25SingleTileBwdLPTSchedulerILb1ELi80ELb0EEEEEEEEEvNT_6ParamsE)
        .other          _ZN7cutlass13device_kernelIN5flash11enable_sm90INS1_16FlashAttnBwdSm90INS1_25CollectiveMainloopBwdSm90ILi2ELi1ELi1EN4cute5tupleIJNS5_1CILi1EEES8_S8_EEENS6_IJNS7_ILi64EEENS7_ILi80EEENS7_ILi256EEEEEENS_10bfloat16_tEfNS_4arch4Sm90ELb1ELb0ELb1ELb1ELb0ELb0ELb1ELb1ELi2ELi1ELi1ELi1ELb0EEENS1_21CollectiveEpilogueBwdISD_SE_SG_Li256ELb1ELb1ELi2EEENS1_25SingleTileBwdLPTSchedulerILb1ELi80ELb0EEEEEEEEEvNT_6ParamsE,@"STO_CUDA_ENTRY STV_DEFAULT"
_ZN7cutlass13device_kernelIN5flash11enable_sm90INS1_16FlashAttnBwdSm90INS1_25CollectiveMainloopBwdSm90ILi2ELi1ELi1EN4cute5tupleIJNS5_1CILi1EEES8_S8_EEENS6_IJNS7_ILi64EEENS7_ILi80EEENS7_ILi256EEEEEENS_10bfloat16_tEfNS_4arch4Sm90ELb1ELb0ELb1ELb1ELb0ELb0ELb1ELb1ELi2ELi1ELi1ELi1ELb0EEENS1_21CollectiveEpilogueBwdISD_SE_SG_Li256ELb1ELb1ELi2EEENS1_25SingleTileBwdLPTSchedulerILb1ELi80ELb0EEEEEEEEEvNT_6ParamsE:
[----:B------:R-:W-:Y:S01]  /*0000*/  LDC R1, c[0x0][0x37c] ;  /* 0x0000df00ff017b82 */ /* 0x000fe20000000800 */
[----:B------:R-:W-:Y:S05]  /*0010*/  EXIT ;  /* 0x000000000000794d */ /* 0x000fea0003800000 */
.L_x_31:
        /* <DEDUP_REMOVED lines=14> */
.L_x_119:


//--------------------- .text._ZN7cutlass13device_kernelIN5flash32FlashAttnBwdPostprocessConvertdQIN4cute5tupleIJNS3_1CILi80EEENS5_ILi256EEEEEENS_10bfloat16_tEfNS_4arch4Sm90ELi256ENS3_8TiledMMAINS3_8MMA_AtomIJNS3_4SM904GMMA27MMA_64x16x16_F32BF16BF16_SSILNSF_5MajorE1ELSH_1ELNSF_7ScaleInE1ELSI_1EEEEEENS3_6LayoutINS4_IJNS5_ILi2EEENS5_ILi1EEESN_EEENS4_IJSN_NS5_ILi0EEESP_EEEEENS4_IJNS3_10UnderscoreESS_SS_EEEEELb1EEEEEvNT_6ParamsE --------------------------
	.section	.text._ZN7cutlass13device_kernelIN5flash32FlashAttnBwdPostprocessConvertdQIN4cute5tupleIJNS3_1CILi80EEENS5_ILi256EEEEEENS_10bfloat16_tEfNS_4arch4Sm90ELi256ENS3_8TiledMMAINS3_8MMA_AtomIJNS3_4SM904GMMA27MMA_64x16x16_F32BF16BF16_SSILNSF_5MajorE1ELSH_1ELNSF_7ScaleInE1ELSI_1EEEEEENS3_6LayoutINS4_IJNS5_ILi2EEENS5_ILi1EEESN_EEENS4_IJSN_NS5_ILi0EEESP_EEEEENS4_IJNS3_10UnderscoreESS_SS_EEEEELb1EEEEEvNT_6ParamsE,"ax",@progbits
	.align	128
.text._ZN7cutlass13device_kernelIN5flash32FlashAttnBwdPostprocessConvertdQIN4cute5tupleIJNS3_1CILi80EEENS5_ILi256EEEEEENS_10bfloat16_tEfNS_4arch4Sm90ELi256ENS3_8TiledMMAINS3_8MMA_AtomIJNS3_4SM904GMMA27MMA_64x16x16_F32BF16BF16_SSILNSF_5MajorE1ELSH_1ELNSF_7ScaleInE1ELSI_1EEEEEENS3_6LayoutINS4_IJNS5_ILi2EEENS5_ILi1EEESN_EEENS4_IJSN_NS5_ILi0EEESP_EEEEENS4_IJNS3_10UnderscoreESS_SS_EEEEELb1EEEEEvNT_6ParamsE:
        .type           _ZN7cutlass13device_kernelIN5flash32FlashAttnBwdPostprocessConvertdQIN4cute5tupleIJNS3_1CILi80EEENS5_ILi256EEEEEENS_10bfloat16_tEfNS_4arch4Sm90ELi256ENS3_8TiledMMAINS3_8MMA_AtomIJNS3_4SM904GMMA27MMA_64x16x16_F32BF16BF16_SSILNSF_5MajorE1ELSH_1ELNSF_7ScaleInE1ELSI_1EEEEEENS3_6LayoutINS4_IJNS5_ILi2EEENS5_ILi1EEESN_EEENS4_IJSN_NS5_ILi0EEESP_EEEEENS4_IJNS3_10UnderscoreESS_SS_EEEEELb1EEEEEvNT_6ParamsE,@function
        .size           _ZN7cutlass13device_kernelIN5flash32FlashAttnBwdPostprocessConvertdQIN4cute5tupleIJNS3_1CILi80EEENS5_ILi256EEEEEENS_10bfloat16_tEfNS_4arch4Sm90ELi256ENS3_8TiledMMAINS3_8MMA_AtomIJNS3_4SM904GMMA27MMA_64x16x16_F32BF16BF16_SSILNSF_5MajorE1ELSH_1ELNSF_7ScaleInE1ELSI_1EEEEEENS3_6LayoutINS4_IJNS5_ILi2EEENS5_ILi1EEESN_EEENS4_IJSN_NS5_ILi0EEESP_EEEEENS4_IJNS3_10UnderscoreESS_SS_EEEEELb1EEEEEvNT_6ParamsE,(.L_x_120 - _ZN7cutlass13device_kernelIN5flash32FlashAttnBwdPostprocessConvertdQIN4cute5tupleIJNS3_1CILi80EEENS5_ILi256EEEEEENS_10bfloat16_tEfNS_4arch4Sm90ELi256ENS3_8TiledMMAINS3_8MMA_AtomIJNS3_4SM904GMMA27MMA_64x16x16_F32BF16BF16_SSILNSF_5MajorE1ELSH_1ELNSF_7ScaleInE1ELSI_1EEEEEENS3_6LayoutINS4_IJNS5_ILi2EEENS5_ILi1EEESN_EEENS4_IJSN_NS5_ILi0EEESP_EEEEENS4_IJNS3_10UnderscoreESS_SS_EEEEELb1EEEEEvNT_6ParamsE)
        .other          _ZN7cutlass13device_kernelIN5flash32FlashAttnBwdPostprocessConvertdQIN4cute5tupleIJNS3_1CILi80EEENS5_ILi256EEEEEENS_10bfloat16_tEfNS_4arch4Sm90ELi256ENS3_8TiledMMAINS3_8MMA_AtomIJNS3_4SM904GMMA27MMA_64x16x16_F32BF16BF16_SSILNSF_5MajorE1ELSH_1ELNSF_7ScaleInE1ELSI_1EEEEEENS3_6LayoutINS4_IJNS5_ILi2EEENS5_ILi1EEESN_EEENS4_IJSN_NS5_ILi0EEESP_EEEEENS4_IJNS3_10UnderscoreESS_SS_EEEEELb1EEEEEvNT_6ParamsE,@"STO_CUDA_ENTRY STV_DEFAULT"
_ZN7cutlass13device_kernelIN5flash32FlashAttnBwdPostprocessConvertdQIN4cute5tupleIJNS3_1CILi80EEENS5_ILi256EEEEEENS_10bfloat16_tEfNS_4arch4Sm90ELi256ENS3_8TiledMMAINS3_8MMA_AtomIJNS3_4SM904GMMA27MMA_64x16x16_F32BF16BF16_SSILNSF_5MajorE1ELSH_1ELNSF_7ScaleInE1ELSI_1EEEEEENS3_6LayoutINS4_IJNS5_ILi2EEENS5_ILi1EEESN_EEENS4_IJSN_NS5_ILi0EEESP_EEEEENS4_IJNS3_10UnderscoreESS_SS_EEEEELb1EEEEEvNT_6ParamsE:
[----:B------:R-:W-:Y:S08]  /*0000*/  LDC R1, c[0x0][0x37c] ;  /* 0x0000df00ff017b82 */ /* 0x000ff00000000800 */
[----:B------:R-:W0:Y:S01]  /*0010*/  LDC.64 R10, c[0x0][0x3e0] ;  /* 0x0000f800ff0a7b82 */ /* 0x000e220000000a00 */
[----:B------:R-:W1:Y:S01]  /*0020*/  S2R R74, SR_CTAID.X ;  /* 0x00000000004a7919 */ /* 0x000e620000002500 */
[----:B------:R-:W2:Y:S01]  /*0030*/  LDCU.64 UR8, c[0x0][0x358] ;  /* 0x00006b00ff0877ac */ /* 0x000ea20008000a00 */
[----:B------:R-:W3:Y:S01]  /*0040*/  S2R R9, SR_CTAID.Z ;  /* 0x0000000000097919 */ /* 0x000ee20000002700 */
[----:B0-----:R-:W-:-:S04]  /*0050*/  ISETP.NE.U32.AND P0, PT, R10, RZ, PT ;  /* 0x000000ff0a00720c */ /* 0x001fc80003f05070 */
[----:B------:R-:W-:-:S13]  /*0060*/  ISETP.NE.AND.EX P2, PT, R11, RZ, PT, P0 ;  /* 0x000000ff0b00720c */ /* 0x000fda0003f45300 */
[----:B-123--:R-:W-:Y:S05]  /*0070*/  @P2 BRA `(.L_x_32) ;  /* 0x0000000000202947 */ /* 0x00efea0003800000 */
[----:B------:R-:W0:Y:S01]  /*0080*/  LDCU.64 UR4, c[0x0][0x3e8] ;  /* 0x00007d00ff0477ac */ /* 0x000e220008000a00 */
[----:B------:R-:W1:Y:S01]  /*0090*/  LDC R75, c[0x0][0x3b0] ;  /* 0x0000ec00ff4b7b82 */ /* 0x000e620000000800 */
[----:B------:R-:W-:Y:S02]  /*00a0*/  CS2R R4, SRZ ;  /* 0x0000000000047805 */ /* 0x000fe4000001ff00 */
[----:B------:R-:W-:Y:S01]  /*00b0*/  CS2R R2, SRZ ;  /* 0x0000000000027805 */ /* 0x000fe2000001ff00 */
[----:B0-----:R-:W-:-:S04]  /*00c0*/  UISETP.NE.U32.AND UP0, UPT, UR4, URZ, UPT ;  /* 0x000000ff0400728c */ /* 0x001fc8000bf05070 */
[----:B------:R-:W-:-:S09]  /*00d0*/  UISETP.NE.AND.EX UP0, UPT, UR5, URZ, UPT, UP0 ;  /* 0x000000ff0500728c */ /* 0x000fd2000bf05300 */
[----:B------:R-:W-:Y:S05]  /*00e0*/  BRA.U !UP0, `(.L_x_33) ;  /* 0x0000000108547547 */ /* 0x000fea000b800000 */
[----:B------:R-:W-:Y:S05]  /*00f0*/  BRA `(.L_x_34) ;  /* 0x0000000000387947 */ /* 0x000fea0003800000 */
.L_x_32:
[----:B------:R-:W0:Y:S01]  /*0100*/  LDC.64 R6, c[0x0][0x3e0] ;  /* 0x0000f800ff067b82 */ /* 0x000e220000000a00 */
[----:B------:R-:W1:Y:S01]  /*0110*/  LDCU.64 UR4, c[0x0][0x3e8] ;  /* 0x00007d00ff0477ac */ /* 0x000e620008000a00 */
[----:B0-----:R-:W-:-:S05]  /*0120*/  IMAD.WIDE.U32 R6, R9, 0x4, R6 ;  /* 0x0000000409067825 */ /* 0x001fca00078e0006 */
[----:B------:R-:W2:Y:S01]  /*0130*/  LDG.E R2, desc[UR8][R6.64] ;  /* 0x0000000806027981 */ /* 0x000ea2000c1e1900 */
[----:B-1----:R-:W-:-:S04]  /*0140*/  UISETP.NE.U32.AND UP0, UPT, UR4, URZ, UPT ;  /* 0x000000ff0400728c */ /* 0x002fc8000bf05070 */
[----:B------:R-:W-:Y:S01]  /*0150*/  UISETP.NE.AND.EX UP0, UPT, UR5, URZ, UPT, UP0 ;  /* 0x000000ff0500728c */ /* 0x000fe2000bf05300 */
[----:B--2---:R-:W-:-:S04]  /*0160*/  IMAD R0, R9, 0x50, R2 ;  /* 0x0000005009007824 */ /* 0x004fc800078e0202 */
[----:B------:R-:W-:-:S05]  /*0170*/  IMAD.HI R0, R0, 0x66666667, RZ ;  /* 0x6666666700007827 */ /* 0x000fca00078e02ff */
[----:B------:R-:W-:-:S04]  /*0180*/  SHF.R.U32.HI R3, RZ, 0x1f, R0 ;  /* 0x0000001fff037819 */ /* 0x000fc80000011600 */
[----:B------:R-:W-:-:S05]  /*0190*/  LEA.HI R3, R0, R3, RZ, 0x1b ;  /* 0x0000000300037211 */ /* 0x000fca00078fd8ff */
[----:B------:R-:W-:Y:S01]  /*01a0*/  IMAD R4, R3, 0x5000, RZ ;  /* 0x0000500003047824 */ /* 0x000fe200078e02ff */
[----:B------:R-:W-:-:S04]  /*01b0*/  SHF.R.S32.HI R3, RZ, 0x1f, R2 ;  /* 0x0000001fff037819 */ /* 0x000fc80000011402 */
[----:B------:R-:W-:Y:S01]  /*01c0*/  SHF.R.S32.HI R5, RZ, 0x1f, R4 ;  /* 0x0000001fff057819 */ /* 0x000fe20000011404 */
[----:B------:R-:W-:Y:S06]  /*01d0*/  BRA.U !UP0, `(.L_x_35) ;  /* 0x0000000108107547 */ /* 0x000fec000b800000 */
.L_x_34:
[----:B------:R-:W0:Y:S02]  /*01e0*/  LDC.64 R6, c[0x0][0x3e8] ;  /* 0x0000fa00ff067b82 */ /* 0x000e240000000a00 */
[----:B0-----:R-:W-:-:S05]  /*01f0*/  IMAD.WIDE.U32 R6, R9, 0x4, R6 ;  /* 0x0000000409067825 */ /* 0x001fca00078e0006 */
[----:B-1----:R0:W5:Y:S01]  /*0200*/  LDG.E R75, desc[UR8][R6.64] ;  /* 0x00000008064b7981 */ /* 0x002162000c1e1900 */
[----:B------:R-:W-:Y:S05]  /*0210*/  BRA `(.L_x_33) ;  /* 0x0000000000087947 */ /* 0x000fea0003800000 */
.L_x_35:
[----:B------:R-:W2:Y:S02]  /*0220*/  LDG.E R7, desc[UR8][R6.64+0x4] ;  /* 0x0000040806077981 */ /* 0x000ea4000c1e1900 */
[----:B--2---:R-:W-:-:S07]  /*0230*/  IADD3 R75, PT, PT, -R2, R7, RZ ;  /* 0x00000007024b7210 */ /* 0x004fce0007ffe1ff */
.L_x_33:
[----:B------:R-:W-:Y:S01]  /*0240*/  IMAD R0, R74, 0x50, RZ ;  /* 0x000000504a007824 */ /* 0x000fe200078e02ff */
[----:B------:R-:W-:-:S04]  /*0250*/  ISETP.NE.AND.EX P0, PT, R11, RZ, PT, P0 ;  /* 0x000000ff0b00720c */ /* 0x000fc80003f05300 */
[----:B-1---5:R-:W-:-:S13]  /*0260*/  ISETP.GE.AND P1, PT, R0, R75, PT ;  /* 0x0000004b0000720c */ /* 0x022fda0003f26270 */
[----:B------:R-:W-:Y:S05]  /*0270*/  @P1 EXIT P0 ;  /* 0x000000000000194d */ /* 0x000fea0000000000 */
[----:B------:R-:W1:Y:S01]  /*0280*/  S2R R76, SR_CTAID.Y ;  /* 0x00000000004c7919 */ /* 0x000e620000002600 */
[----:B0-----:R-:W1:Y:S01]  /*0290*/  LDC.64 R6, c[0x0][0x398] ;  /* 0x0000e600ff067b82 */ /* 0x001e620000000a00 */
[----:B------:R-:W-:Y:S01]  /*02a0*/  IMAD R13, R74, 0x5000, RZ ;  /* 0x000050004a0d7824 */ /* 0x000fe200078e02ff */
[----:B------:R-:W-:Y:S01]  /*02b0*/  SEL R0, R9, RZ, !P2 ;  /* 0x000000ff09007207 */ /* 0x000fe20005000000 */
[----:B------:R-:W0:Y:S01]  /*02c0*/  S2R R36, SR_TID.X ;  /* 0x0000000000247919 */ /* 0x000e220000002100 */
[----:B------:R-:W-:Y:S02]  /*02d0*/  BSSY.RECONVERGENT B0, `(.L_x_36) ;  /* 0x0000023000007945 */ /* 0x000fe40003800200 */
[----:B------:R-:W-:Y:S01]  /*02e0*/  IADD3 R4, P0, PT, R13, R4, RZ ;  /* 0x000000040d047210 */ /* 0x000fe20007f1e0ff */
[----:B------:R-:W2:Y:S01]  /*02f0*/  S2R R8, SR_CgaCtaId ;  /* 0x0000000000087919 */ /* 0x000ea20000008800 */
[----:B------:R-:W3:Y:S03]  /*0300*/  LDC.64 R10, c[0x0][0x3a0] ;  /* 0x0000e800ff0a7b82 */ /* 0x000ee60000000a00 */
[----:B------:R-:W-:-:S05]  /*0310*/  IMAD.X R5, RZ, RZ, R5, P0 ;  /* 0x000000ffff057224 */ /* 0x000fca00000e0605 */
[----:B------:R-:W4:Y:S01]  /*0320*/  LDC.64 R12, c[0x0][0x380] ;  /* 0x0000e000ff0c7b82 */ /* 0x000f220000000a00 */
[----:B-1----:R-:W-:Y:S01]  /*0330*/  IMAD.WIDE.U32 R4, R76, R6, R4 ;  /* 0x000000064c047225 */ /* 0x002fe200078e0004 */
[----:B0-----:R-:W-:-:S03]  /*0340*/  ISETP.NE.AND P0, PT, R36, RZ, PT ;  /* 0x000000ff2400720c */ /* 0x001fc60003f05270 */
[----:B------:R-:W-:Y:S02]  /*0350*/  IMAD R5, R76, R7, R5 ;  /* 0x000000074c057224 */ /* 0x000fe400078e0205 */
[----:B---3--:R-:W-:-:S04]  /*0360*/  IMAD.WIDE.U32 R4, R0, R10, R4 ;  /* 0x0000000a00047225 */ /* 0x008fc800078e0004 */
[----:B------:R-:W-:Y:S01]  /*0370*/  IMAD R5, R0, R11, R5 ;  /* 0x0000000b00057224 */ /* 0x000fe200078e0205 */
[----:B----4-:R-:W-:-:S04]  /*0380*/  LEA R12, P1, R4, R12, 0x2 ;  /* 0x0000000c040c7211 */ /* 0x010fc800078210ff */
[----:B------:R-:W-:Y:S01]  /*0390*/  LEA.HI.X R5, R4, R13, R5, 0x2, P1 ;  /* 0x0000000d04057211 */ /* 0x000fe200008f1405 */
[----:B--2---:R-:W-:Y:S08]  /*03a0*/  @P0 BRA `(.L_x_37) ;  /* 0x0000000000540947 */ /* 0x004ff00003800000 */
[----:B------:R-:W0:Y:S01]  /*03b0*/  S2UR UR7, SR_CgaCtaId ;  /* 0x00000000000779c3 */ /* 0x000e220000008800 */
[----:B------:R-:W-:Y:S01]  /*03c0*/  UMOV UR6, 0x400 ;  /* 0x0000040000067882 */ /* 0x000fe20000000000 */
[----:B------:R-:W-:Y:S01]  /*03d0*/  UMOV UR4, 0x1 ;  /* 0x0000000100047882 */ /* 0x000fe20000000000 */
[----:B------:R-:W-:Y:S01]  /*03e0*/  HFMA2 R4, -RZ, RZ, 5.9604644775390625e-08, 2 ;  /* 0x00014000ff047431 */ /* 0x000fe200000001ff */
[----:B------:R-:W-:-:S04]  /*03f0*/  UIADD3 UR4, UPT, UPT, -UR4, 0x100000, URZ ;  /* 0x0010000004047890 */ /* 0x000fc8000fffe1ff */
[----:B------:R-:W-:Y:S02]  /*0400*/  USHF.L.U32 UR5, UR4, 0xb, URZ ;  /* 0x0000000b04057899 */ /* 0x000fe400080006ff */
[----:B------:R-:W-:Y:S01]  /*0410*/  USHF.L.U32 UR4, UR4, 0x1, URZ ;  /* 0x0000000104047899 */ /* 0x000fe200080006ff */
[----:B------:R-:W-:Y:S01]  /*0420*/  PLOP3.LUT P0, PT, PT, PT, PT, 0x80, 0x8 ;  /* 0x000000000008781c */ /* 0x000fe20003f0f070 */
[----:B------:R-:W-:Y:S01]  /*0430*/  UMOV UR10, 0x1400 ;  /* 0x00001400000a7882 */ /* 0x000fe20000000000 */
[----:B0-----:R-:W-:-:S04]  /*0440*/  ULEA UR6, UR7, UR6, 0x18 ;  /* 0x0000000607067291 */ /* 0x001fc8000f8ec0ff */
[----:B------:R-:W-:Y:S01]  /*0450*/  UIADD3 UR7, UPT, UPT, UR6, 0x1e000, URZ ;  /* 0x0001e00006077890 */ /* 0x000fe2000fffe0ff */
[----:B------:R-:W0:Y:S07]  /*0460*/  FENCE.VIEW.ASYNC.S ;  /* 0x00000000000073c6 */ /* 0x000e2e0000000000 */
[----:B0-----:R0:W1:Y:S02]  /*0470*/  SYNCS.EXCH.64 URZ, [UR6+0x1e000], UR4 ;  /* 0x01e0000406ff75b2 */ /* 0x0010640008000100 */
[----:B0-----:R-:W-:-:S02]  /*0480*/  R2UR UR4, R12 ;  /* 0x000000000c0472ca */ /* 0x001fc400000e0000 */
[----:B------:R-:W-:Y:S01]  /*0490*/  R2UR UR5, R5 ;  /* 0x00000000050572ca */ /* 0x000fe200000e0000 */
[----:B-1----:R0:W-:-:S14]  /*04a0*/  SYNCS.ARRIVE.TRANS64 RZ, [UR6+0x1e000], R4 ;  /* 0x01e00004ffff79a7 */ /* 0x0021dc0008000006 */
.L_x_38:
[----:B------:R-:W-:Y:S01]  /*04b0*/  @P0 ELECT P1, URZ, PT ;  /* 0x0000000000ff082f */ /* 0x000fe20003820000 */
[----:B------:R1:W-:-:S12]  /*04c0*/  UBLKCP.S.G [UR6], [UR4], UR10 ;  /* 0x00000006040073ba */ /* 0x0003d8000800020a */
[----:B------:R-:W-:Y:S02]  /*04d0*/  @P1 PLOP3.LUT P0, PT, P1, PT, PT, 0x8, 0x80 ;  /* 0x000000000080181c */ /* 0x000fe40000f0e170 */
[----:B------:R-:W-:-:S11]  /*04e0*/  PLOP3.LUT P1, PT, PT, PT, PT, 0x8, 0x80 ;  /* 0x000000000080781c */ /* 0x000fd60003f2e170 */
[----:B-1----:R-:W-:Y:S05]  /*04f0*/  @P0 BRA.U.ANY `(.L_x_38) ;  /* 0xfffffffd00ec0947 */ /* 0x002fea000393ffff */
.L_x_37:
[----:B------:R-:W-:Y:S05]  /*0500*/  BSYNC.RECONVERGENT B0 ;  /* 0x0000000000007941 */ /* 0x000fea0003800200 */
.L_x_36:
[----:B------:R-:W-:Y:S01]  /*0510*/  BAR.SYNC.DEFER_BLOCKING 0x0 ;  /* 0x0000000000007b1d */ /* 0x000fe20000010000 */
[----:B------:R-:W-:Y:S02]  /*0520*/  MOV R79, 0x400 ;  /* 0x00000400004f7802 */ /* 0x000fe40000000f00 */
[----:B0-----:R-:W-:Y:S02]  /*0530*/  SHF.L.U32 R4, RZ, 0x1f, RZ ;  /* 0x0000001fff047819 */ /* 0x001fe400000006ff */
[----:B------:R-:W-:-:S07]  /*0540*/  LEA R79, R8, R79, 0x18 ;  /* 0x0000004f084f7211 */ /* 0x000fce00078ec0ff */
.L_x_39:
[----:B0-----:R0:W1:Y:S02]  /*0550*/  SYNCS.PHASECHK.TRANS64.TRYWAIT P0, [R79+URZ+0x1e000], R4 ;  /* 0x01e000044f0075a7 */ /* 0x00106400080011ff */
[----:B-1----:R-:W-:Y:S05]  /*0560*/  @!P0 NANOSLEEP.SYNCS 0x989680 ;  /* 0x009896800000895d */ /* 0x002fea0003900000 */
[----:B------:R-:W1:Y:S02]  /*0570*/  @!P0 SYNCS.PHASECHK.TRANS64 P0, [R79+URZ+0x1e000], R4 ;  /* 0x01e000044f0085a7 */ /* 0x000e6400080010ff */
[----:B-1----:R-:W-:Y:S05]  /*0580*/  @!P0 BRA `(.L_x_39) ;  /* 0xfffffffc00f08947 */ /* 0x002fea000383ffff */
[C---:B------:R-:W-:Y:S01]  /*0590*/  IMAD.SHL.U32 R28, R36.reuse, 0x10, RZ ;  /* 0x00000010241c7824 */ /* 0x040fe200078e00ff */
[--C-:B0-----:R-:W-:Y:S01]  /*05a0*/  SHF.R.U32.HI R4, RZ, 0x7, R36.reuse ;  /* 0x00000007ff047819 */ /* 0x101fe20000011624 */
[----:B------:R-:W-:Y:S01]  /*05b0*/  IMAD.SHL.U32 R77, R36, 0x8, RZ ;  /* 0x00000008244d7824 */ /* 0x000fe200078e00ff */
[----:B------:R-:W0:Y:S01]  /*05c0*/  LDCU UR4, c[0x0][0x3d8] ;  /* 0x00007b00ff0477ac */ /* 0x000e220008000800 */
[----:B------:R-:W-:Y:S01]  /*05d0*/  SHF.R.U32.HI R31, RZ, 0x1, R36 ;  /* 0x00000001ff1f7819 */ /* 0x000fe20000011624 */
[----:B------:R-:W-:Y:S01]  /*05e0*/  IMAD R75, R74, -0x50, R75 ;  /* 0xffffffb04a4b7824 */ /* 0x000fe200078e024b */
[C---:B------:R-:W-:Y:S01]  /*05f0*/  LOP3.LUT R5, R28.reuse, 0x7f0, RZ, 0xc0, !PT ;  /* 0x000007f01c057812 */ /* 0x040fe200078ec0ff */
[----:B------:R-:W1:Y:S01]  /*0600*/  LDCU.64 UR6, c[0x0][0x3c8] ;  /* 0x00007900ff0677ac */ /* 0x000e620008000a00 */
[----:B------:R-:W-:Y:S01]  /*0610*/  LOP3.LUT R30, R77, 0x8, RZ, 0xc0, !PT ;  /* 0x000000084d1e7812 */ /* 0x000fe200078ec0ff */
[----:B------:R-:W-:Y:S01]  /*0620*/  BSSY.RECONVERGENT B0, `(.L_x_40) ;  /* 0x00000d4000007945 */ /* 0x000fe20003800200 */
[----:B------:R-:W-:Y:S01]  /*0630*/  LOP3.LUT R29, R28, 0x40, RZ, 0xc0, !PT ;  /* 0x000000401c1d7812 */ /* 0x000fe200078ec0ff */
[----:B------:R-:W-:Y:S01]  /*0640*/  IMAD R4, R4, 0xa000, R5 ;  /* 0x0000a00004047824 */ /* 0x000fe200078e0205 */
[C---:B------:R-:W-:Y:S01]  /*0650*/  LOP3.LUT R33, R31.reuse, 0xf, RZ, 0xc0, !PT ;  /* 0x0000000f1f217812 */ /* 0x040fe200078ec0ff */
[----:B------:R-:W2:Y:S01]  /*0660*/  LDCU.64 UR10, c[0x0][0x3d0] ;  /* 0x00007a00ff0a77ac */ /* 0x000ea20008000a00 */
[----:B------:R-:W-:-:S02]  /*0670*/  LOP3.LUT R34, R31, 0x30, RZ, 0xc0, !PT ;  /* 0x000000301f227812 */ /* 0x000fc400078ec0ff */
[----:B------:R-:W-:Y:S02]  /*0680*/  IADD3 R78, PT, PT, R79, R4, RZ ;  /* 0x000000044f4e7210 */ /* 0x000fe40007ffe0ff */
[----:B------:R-:W-:Y:S01]  /*0690*/  LOP3.LUT R31, R30, 0x40, R31, 0xf8, !PT ;  /* 0x000000401e1f7812 */ /* 0x000fe200078ef81f */
[----:B------:R-:W-:Y:S01]  /*06a0*/  IMAD R33, R33, 0x500, R34 ;  /* 0x0000050021217824 */ /* 0x000fe200078e0222 */
[--C-:B------:R-:W-:Y:S01]  /*06b0*/  SHF.R.U32.HI R73, RZ, 0x5, R36.reuse ;  /* 0x00000005ff497819 */ /* 0x100fe20000011624 */
[----:B------:R-:W0:Y:S01]  /*06c0*/  LDS.128 R24, [R78] ;  /* 0x000000004e187984 */ /* 0x000e220000000c00 */
[----:B------:R-:W-:Y:S02]  /*06d0*/  LOP3.LUT R28, R28, 0x30, RZ, 0xc0, !PT ;  /* 0x000000301c1c7812 */ /* 0x000fe400078ec0ff */
[----:B------:R-:W-:Y:S01]  /*06e0*/  SHF.R.U32.HI R30, RZ, 0x4, R36 ;  /* 0x00000004ff1e7819 */ /* 0x000fe20000011624 */
[----:B------:R-:W3:Y:S01]  /*06f0*/  LDS.128 R4, [R78+0x1000] ;  /* 0x001000004e047984 */ /* 0x000ee20000000c00 */
[----:B------:R-:W-:Y:S01]  /*0700*/  SHF.L.U32 R32, R36, 0x1, RZ ;  /* 0x0000000124207819 */ /* 0x000fe200000006ff */
[----:B------:R-:W-:Y:S01]  /*0710*/  IMAD R28, R73, 0x500, R28 ;  /* 0x00000500491c7824 */ /* 0x000fe200078e021c */
[----:B------:R-:W-:Y:S01]  /*0720*/  LOP3.LUT R29, R29, 0x8, R36, 0xf8, !PT ;  /* 0x000000081d1d7812 */ /* 0x000fe200078ef824 */
[----:B------:R-:W4:Y:S01]  /*0730*/  LDS.128 R16, [R78+0x800] ;  /* 0x000800004e107984 */ /* 0x000f220000000c00 */
[----:B------:R-:W-:-:S02]  /*0740*/  LOP3.LUT R30, R31, 0x8, R30, 0x78, !PT ;  /* 0x000000081f1e7812 */ /* 0x000fc400078e781e */
[----:B------:R-:W-:Y:S01]  /*0750*/  LOP3.LUT R29, R29, 0x8, R32, 0x78, !PT ;  /* 0x000000081d1d7812 */ /* 0x000fe200078e7820 */
[----:B------:R-:W5:Y:S01]  /*0760*/  LDS.128 R8, [R78+0x1800] ;  /* 0x001800004e087984 */ /* 0x000f620000000c00 */
[----:B------:R-:W-:Y:S01]  /*0770*/  LOP3.LUT R80, R77, 0x80, RZ, 0xc0, !PT ;  /* 0x000000804d507812 */ /* 0x000fe200078ec0ff */
[----:B------:R-:W-:Y:S02]  /*0780*/  IMAD.IADD R72, R33, 0x1, R30 ;  /* 0x0000000121487824 */ /* 0x000fe400078e021e */
[----:B------:R-:W1:Y:S01]  /*0790*/  LDS.128 R12, [R78+0x2000] ;  /* 0x002000004e0c7984 */ /* 0x000e620000000c00 */
[----:B------:R-:W-:-:S03]  /*07a0*/  IADD3 R80, PT, PT, R29, R28, R80 ;  /* 0x0000001c1d507210 */ /* 0x000fc60007ffe050 */
[----:B------:R-:W2:Y:S01]  /*07b0*/  LDS.128 R20, [R78+0x2800] ;  /* 0x002800004e147984 */ /* 0x000ea20000000c00 */
[----:B------:R-:W-:-:S03]  /*07c0*/  LEA R80, R80, R79, 0x1 ;  /* 0x0000004f50507211 */ /* 0x000fc600078e08ff */
[----:B------:R-:W2:Y:S04]  /*07d0*/  LDS.128 R52, [R78+0x7800] ;  /* 0x007800004e347984 */ /* 0x000ea80000000c00 */
[----:B------:R-:W2:Y:S04]  /*07e0*/  LDS.128 R64, [R78+0x9000] ;  /* 0x009000004e407984 */ /* 0x000ea80000000c00 */
[----:B------:R-:W2:Y:S04]  /*07f0*/  LDS.128 R56, [R78+0x8000] ;  /* 0x008000004e387984 */ /* 0x000ea80000000c00 */
[----:B------:R-:W2:Y:S01]  /*0800*/  LDS.128 R60, [R78+0x8800] ;  /* 0x008800004e3c7984 */ /* 0x000ea20000000c00 */
[----:B0-----:R-:W-:Y:S01]  /*0810*/  FMUL.FTZ R24, R24, UR4 ;  /* 0x0000000418187c20 */ /* 0x001fe20008410000 */
[----:B------:R-:W-:Y:S01]  /*0820*/  FMUL.FTZ R25, R25, UR4 ;  /* 0x0000000419197c20 */ /* 0x000fe20008410000 */
[----:B------:R-:W-:Y:S01]  /*0830*/  FMUL.FTZ R26, R26, UR4 ;  /* 0x000000041a1a7c20 */ /* 0x000fe20008410000 */
[----:B------:R-:W-:Y:S01]  /*0840*/  FMUL.FTZ R27, R27, UR4 ;  /* 0x000000041b1b7c20 */ /* 0x000fe20008410000 */
[----:B---3--:R-:W-:Y:S01]  /*0850*/  FMUL.FTZ R32, R4, UR4 ;  /* 0x0000000404207c20 */ /* 0x008fe20008410000 */
[----:B------:R-:W-:Y:S01]  /*0860*/  FMUL.FTZ R33, R5, UR4 ;  /* 0x0000000405217c20 */ /* 0x000fe20008410000 */
[----:B------:R-:W-:Y:S01]  /*0870*/  FMUL.FTZ R34, R6, UR4 ;  /* 0x0000000406227c20 */ /* 0x000fe20008410000 */
[----:B------:R-:W-:Y:S01]  /*0880*/  FMUL.FTZ R35, R7, UR4 ;  /* 0x0000000407237c20 */ /* 0x000fe20008410000 */
[----:B----4-:R-:W-:Y:S01]  /*0890*/  FMUL.FTZ R28, R16, UR4 ;  /* 0x00000004101c7c20 */ /* 0x010fe20008410000 */
[----:B------:R-:W-:Y:S01]  /*08a0*/  FMUL.FTZ R29, R17, UR4 ;  /* 0x00000004111d7c20 */ /* 0x000fe20008410000 */
[----:B------:R-:W-:Y:S01]  /*08b0*/  FMUL.FTZ R30, R18, UR4 ;  /* 0x00000004121e7c20 */ /* 0x000fe20008410000 */
[----:B------:R-:W-:Y:S01]  /*08c0*/  FMUL.FTZ R31, R19, UR4 ;  /* 0x00000004131f7c20 */ /* 0x000fe20008410000 */
[----:B-----5:R-:W-:Y:S01]  /*08d0*/  FMUL.FTZ R36, R8, UR4 ;  /* 0x0000000408247c20 */ /* 0x020fe20008410000 */
[----:B------:R-:W-:Y:S01]  /*08e0*/  FMUL.FTZ R37, R9, UR4 ;  /* 0x0000000409257c20 */ /* 0x000fe20008410000 */
[----:B------:R-:W-:Y:S01]  /*08f0*/  FMUL.FTZ R38, R10, UR4 ;  /* 0x000000040a267c20 */ /* 0x000fe20008410000 */
[----:B------:R-:W-:Y:S01]  /*0900*/  FMUL.FTZ R39, R11, UR4 ;  /* 0x000000040b277c20 */ /* 0x000fe20008410000 */
[----:B-1----:R-:W-:Y:S01]  /*0910*/  FMUL.FTZ R44, R12, UR4 ;  /* 0x000000040c2c7c20 */ /* 0x002fe20008410000 */
[----:B------:R-:W-:Y:S01]  /*0920*/  FMUL.FTZ R41, R13, UR4 ;  /* 0x000000040d297c20 */ /* 0x000fe20008410000 */
[----:B------:R-:W-:Y:S01]  /*0930*/  FMUL.FTZ R45, R14, UR4 ;  /* 0x000000040e2d7c20 */ /* 0x000fe20008410000 */
[----:B------:R-:W-:Y:S01]  /*0940*/  FMUL.FTZ R40, R15, UR4 ;  /* 0x000000040f287c20 */ /* 0x000fe20008410000 */
[----:B--2---:R-:W-:Y:S01]  /*0950*/  FMUL.FTZ R46, R20, UR4 ;  /* 0x00000004142e7c20 */ /* 0x004fe20008410000 */
[----:B------:R-:W-:Y:S01]  /*0960*/  FMUL.FTZ R43, R21, UR4 ;  /* 0x00000004152b7c20 */ /* 0x000fe20008410000 */
[----:B------:R-:W0:Y:S01]  /*0970*/  LDS.128 R4, [R78+0x3000] ;  /* 0x003000004e047984 */ /* 0x000e220000000c00 */
[----:B------:R-:W-:Y:S01]  /*0980*/  F2FP.BF16.F32.PACK_AB R24, R25, R24 ;  /* 0x000000181918723e */ /* 0x000fe200000010ff */
[----:B------:R-:W-:Y:S01]  /*0990*/  FMUL.FTZ R47, R22, UR4 ;  /* 0x00000004162f7c20 */ /* 0x000fe20008410000 */
[----:B------:R-:W-:Y:S01]  /*09a0*/  F2FP.BF16.F32.PACK_AB R25, R27, R26 ;  /* 0x0000001a1b19723e */ /* 0x000fe200000010ff */
[----:B------:R-:W1:Y:S01]  /*09b0*/  LDS.128 R8, [R78+0x3800] ;  /* 0x003800004e087984 */ /* 0x000e620000000c00 */
[----:B------:R-:W-:Y:S01]  /*09c0*/  F2FP.BF16.F32.PACK_AB R32, R33, R32 ;  /* 0x000000202120723e */ /* 0x000fe200000010ff */
[----:B------:R-:W-:Y:S01]  /*09d0*/  FMUL.FTZ R48, R23, UR4 ;  /* 0x0000000417307c20 */ /* 0x000fe20008410000 */
[----:B------:R-:W-:Y:S01]  /*09e0*/  F2FP.BF16.F32.PACK_AB R26, R29, R28 ;  /* 0x0000001c1d1a723e */ /* 0x000fe200000010ff */
[----:B------:R-:W2:Y:S01]  /*09f0*/  LDS.128 R12, [R78+0x4000] ;  /* 0x004000004e0c7984 */ /* 0x000ea20000000c00 */
[----:B------:R-:W-:Y:S01]  /*0a00*/  F2FP.BF16.F32.PACK_AB R27, R31, R30 ;  /* 0x0000001e1f1b723e */ /* 0x000fe200000010ff */
[----:B------:R-:W-:Y:S01]  /*0a10*/  FMUL.FTZ R52, R52, UR4 ;  /* 0x0000000434347c20 */ /* 0x000fe20008410000 */
[----:B------:R-:W-:Y:S01]  /*0a20*/  F2FP.BF16.F32.PACK_AB R33, R35, R34 ;  /* 0x000000222321723e */ /* 0x000fe200000010ff */
[----:B------:R-:W3:Y:S01]  /*0a30*/  LDS.128 R16, [R78+0x4800] ;  /* 0x004800004e107984 */ /* 0x000ee20000000c00 */
[----:B------:R-:W-:Y:S01]  /*0a40*/  F2FP.BF16.F32.PACK_AB R34, R37, R36 ;  /* 0x000000242522723e */ /* 0x000fe200000010ff */
[----:B------:R-:W-:Y:S01]  /*0a50*/  FMUL.FTZ R53, R53, UR4 ;  /* 0x0000000435357c20 */ /* 0x000fe20008410000 */
[----:B------:R-:W-:Y:S01]  /*0a60*/  F2FP.BF16.F32.PACK_AB R35, R39, R38 ;  /* 0x000000262723723e */ /* 0x000fe200000010ff */
[----:B------:R-:W4:Y:S01]  /*0a70*/  LDS.128 R20, [R78+0x5000] ;  /* 0x005000004e147984 */ /* 0x000f220000000c00 */
[----:B------:R-:W-:Y:S01]  /*0a80*/  F2FP.BF16.F32.PACK_AB R44, R41, R44 ;  /* 0x0000002c292c723e */ /* 0x000fe200000010ff */
[----:B------:R-:W-:Y:S01]  /*0a90*/  FMUL.FTZ R54, R54, UR4 ;  /* 0x0000000436367c20 */ /* 0x000fe20008410000 */
[----:B------:R-:W-:Y:S01]  /*0aa0*/  F2FP.BF16.F32.PACK_AB R45, R40, R45 ;  /* 0x0000002d282d723e */ /* 0x000fe200000010ff */
[----:B------:R-:W5:Y:S01]  /*0ab0*/  LDS.128 R28, [R78+0x5800] ;  /* 0x005800004e1c7984 */ /* 0x000f620000000c00 */
[----:B------:R-:W-:Y:S01]  /*0ac0*/  F2FP.BF16.F32.PACK_AB R46, R43, R46 ;  /* 0x0000002e2b2e723e */ /* 0x000fe200000010ff */
[----:B------:R-:W-:Y:S01]  /*0ad0*/  FMUL.FTZ R55, R55, UR4 ;  /* 0x0000000437377c20 */ /* 0x000fe20008410000 */
[----:B------:R-:W-:Y:S01]  /*0ae0*/  F2FP.BF16.F32.PACK_AB R47, R48, R47 ;  /* 0x0000002f302f723e */ /* 0x000fe200000010ff */
[----:B------:R-:W5:Y:S01]  /*0af0*/  LDS.128 R36, [R78+0x6000] ;  /* 0x006000004e247984 */ /* 0x000f620000000c00 */
[----:B------:R-:W-:Y:S01]  /*0b00*/  FMUL.FTZ R64, R64, UR4 ;  /* 0x0000000440407c20 */ /* 0x000fe20008410000 */
[----:B------:R-:W-:Y:S01]  /*0b10*/  FMUL.FTZ R65, R65, UR4 ;  /* 0x0000000441417c20 */ /* 0x000fe20008410000 */
[----:B------:R-:W-:Y:S01]  /*0b20*/  FMUL.FTZ R56, R56, UR4 ;  /* 0x0000000438387c20 */ /* 0x000fe20008410000 */
[----:B------:R-:W5:Y:S01]  /*0b30*/  LDS.128 R40, [R78+0x6800] ;  /* 0x006800004e287984 */ /* 0x000f620000000c00 */
[----:B------:R-:W-:Y:S01]  /*0b40*/  FMUL.FTZ R57, R57, UR4 ;  /* 0x0000000439397c20 */ /* 0x000fe20008410000 */
[----:B------:R-:W-:Y:S01]  /*0b50*/  FMUL.FTZ R58, R58, UR4 ;  /* 0x000000043a3a7c20 */ /* 0x000fe20008410000 */
[----:B------:R-:W-:Y:S01]  /*0b60*/  FMUL.FTZ R61, R61, UR4 ;  /* 0x000000043d3d7c20 */ /* 0x000fe20008410000 */
[----:B------:R-:W5:Y:S01]  /*0b70*/  LDS.128 R48, [R78+0x7000] ;  /* 0x007000004e307984 */ /* 0x000f620000000c00 */
[----:B------:R-:W-:Y:S01]  /*0b80*/  FMUL.FTZ R66, R66, UR4 ;  /* 0x0000000442427c20 */ /* 0x000fe20008410000 */
[----:B------:R-:W-:Y:S01]  /*0b90*/  FMUL.FTZ R67, R67, UR4 ;  /* 0x0000000443437c20 */ /* 0x000fe20008410000 */
[----:B------:R-:W-:Y:S01]  /*0ba0*/  F2FP.BF16.F32.PACK_AB R64, R65, R64 ;  /* 0x000000404140723e */ /* 0x000fe200000010ff */
[----:B------:R-:W5:Y:S03]  /*0bb0*/  LDS.128 R68, [R78+0x9800] ;  /* 0x009800004e447984 */ /* 0x000f660000000c00 */
[----:B------:R-:W-:Y:S01]  /*0bc0*/  F2FP.BF16.F32.PACK_AB R65, R67, R66 ;  /* 0x000000424341723e */ /* 0x000fe200000010ff */
[----:B0-----:R-:W-:Y:S01]  /*0bd0*/  FMUL.FTZ R4, R4, UR4 ;  /* 0x0000000404047c20 */ /* 0x001fe20008410000 */
        /* <DEDUP_REMOVED lines=31> */
[----:B------:R-:W-:Y:S01]  /*0dd0*/  F2FP.BF16.F32.PACK_AB R4, R5, R4 ;  /* 0x000000040504723e */ /* 0x000fe200000010ff */
[----:B------:R-:W-:Y:S01]  /*0de0*/  STSM.16.MT88.4 [R80+0x14000], R24 ;  /* 0x0140001850007844 */ /* 0x000fe20000004200 */
[----:B------:R-:W-:Y:S01]  /*0df0*/  F2FP.BF16.F32.PACK_AB R5, R7, R6 ;  /* 0x000000060705723e */ /* 0x000fe200000010ff */
        /* <DEDUP_REMOVED lines=10> */
[----:B------:R0:W-:Y:S01]  /*0ea0*/  STSM.16.MT88.4 [R80+0x19200], R4 ;  /* 0x0192000450007844 */ /* 0x0001e20000004200 */
[----:B------:R-:W-:Y:S01]  /*0eb0*/  F2FP.BF16.F32.PACK_AB R11, R19, R18 ;  /* 0x00000012130b723e */ /* 0x000fe200000010ff */
[----:B------:R-:W-:Y:S01]  /*0ec0*/  FMUL.FTZ R51, R51, UR4 ;  /* 0x0000000433337c20 */ /* 0x000fe20008410000 */
        /* <DEDUP_REMOVED lines=9> */
[----:B------:R-:W-:Y:S01]  /*0f60*/  FMUL.FTZ R71, R71, UR4 ;  /* 0x0000000447477c20 */ /* 0x000fe20008410000 */
[----:B------:R-:W-:Y:S01]  /*0f70*/  F2FP.BF16.F32.PACK_AB R17, R39, R38 ;  /* 0x000000262711723e */ /* 0x000fe200000010ff */
[----:B------:R2:W-:Y:S01]  /*0f80*/  STSM.16.MT88.4 [R80+0x19400], R12 ;  /* 0x0194000c50007844 */ /* 0x0005e20000004200 */
[----:B------:R-:W-:Y:S01]  /*0f90*/  F2FP.BF16.F32.PACK_AB R18, R41, R40 ;  /* 0x000000282912723e */ /* 0x000fe200000010ff */
[----:B0-----:R-:W-:Y:S01]  /*0fa0*/  FMUL.FTZ R4, R63, UR4 ;  /* 0x000000043f047c20 */ /* 0x001fe20008410000 */
[----:B------:R-:W-:Y:S01]  /*0fb0*/  F2FP.BF16.F32.PACK_AB R19, R43, R42 ;  /* 0x0000002a2b13723e */ /* 0x000fe200000010ff */
[----:B------:R-:W-:Y:S01]  /*0fc0*/  IMAD.MOV.U32 R21, RZ, RZ, RZ ;  /* 0x000000ffff157224 */ /* 0x000fe200078e00ff */
[----:B------:R-:W-:-:S02]  /*0fd0*/  F2FP.BF16.F32.PACK_AB R66, R69, R68 ;  /* 0x000000444542723e */ /* 0x000fc400000010ff */
[----:B------:R-:W-:Y:S01]  /*0fe0*/  F2FP.BF16.F32.PACK_AB R67, R71, R70 ;  /* 0x000000464743723e */ /* 0x000fe200000010ff */
[----:B------:R0:W-:Y:S01]  /*0ff0*/  STSM.16.MT88.4 [R80+0x14600], R16 ;  /* 0x0146001050007844 */ /* 0x0001e20000004200 */
[----:B-1----:R-:W-:Y:S01]  /*1000*/  IMAD R8, R72, 0x2, R79 ;  /* 0x0000000248087824 */ /* 0x002fe200078e024f */
[----:B------:R-:W-:Y:S01]  /*1010*/  LOP3.LUT R20, R77, 0xf8, RZ, 0xc0, !PT ;  /* 0x000000f84d147812 */ /* 0x000fe200078ec0ff */
[C---:B------:R-:W-:Y:S01]  /*1020*/  VIADD R9, R73.reuse, 0x10 ;  /* 0x0000001049097836 */ /* 0x040fe20000000000 */
[----:B------:R-:W-:Y:S01]  /*1030*/  IADD3 R10, P1, PT, R73, R2, RZ ;  /* 0x00000002490a7210 */ /* 0x000fe20007f3e0ff */
[----:B------:R-:W-:Y:S01]  /*1040*/  VIADD R79, R79, 0x14000 ;  /* 0x000140004f4f7836 */ /* 0x000fe20000000000 */
[----:B------:R-:W-:Y:S02]  /*1050*/  VIMNMX R22, PT, PT, R75, 0x50, PT ;  /* 0x000000504b167848 */ /* 0x000fe40003fe0100 */
[----:B--2---:R-:W-:Y:S02]  /*1060*/  F2FP.BF16.F32.PACK_AB R12, R49, R48 ;  /* 0x00000030310c723e */ /* 0x004fe400000010ff */
[----:B------:R-:W-:-:S02]  /*1070*/  F2FP.BF16.F32.PACK_AB R13, R51, R50 ;  /* 0x00000032330d723e */ /* 0x000fc400000010ff */
[----:B------:R-:W-:Y:S02]  /*1080*/  F2FP.BF16.F32.PACK_AB R14, R53, R52 ;  /* 0x00000034350e723e */ /* 0x000fe400000010ff */
[----:B------:R-:W-:Y:S01]  /*1090*/  F2FP.BF16.F32.PACK_AB R15, R55, R54 ;  /* 0x00000036370f723e */ /* 0x000fe200000010ff */
[----:B0-----:R-:W-:Y:S01]  /*10a0*/  FMUL.FTZ R17, R59, UR4 ;  /* 0x000000043b117c20 */ /* 0x001fe20008410000 */
[----:B------:R-:W-:Y:S01]  /*10b0*/  FMUL.FTZ R18, R60, UR4 ;  /* 0x000000043c127c20 */ /* 0x000fe20008410000 */
[----:B------:R-:W-:Y:S01]  /*10c0*/  FMUL.FTZ R19, R62, UR4 ;  /* 0x000000043e137c20 */ /* 0x000fe20008410000 */
[----:B------:R-:W-:Y:S01]  /*10d0*/  F2FP.BF16.F32.PACK_AB R16, R57, R56 ;  /* 0x000000383910723e */ /* 0x000fe200000010ff */
[----:B------:R0:W-:Y:S01]  /*10e0*/  STSM.16.MT88.4 [R80+0x19600], R12 ;  /* 0x0196000c50007844 */ /* 0x0001e20000004200 */
[----:B------:R-:W-:Y:S01]  /*10f0*/  F2FP.BF16.F32.PACK_AB R17, R17, R58 ;  /* 0x0000003a1111723e */ /* 0x000fe200000010ff */
[----:B------:R-:W1:Y:S01]  /*1100*/  LDCU UR4, c[0x0][0x3b4] ;  /* 0x00007680ff0477ac */ /* 0x000e620008000800 */
[----:B------:R-:W-:-:S02]  /*1110*/  F2FP.BF16.F32.PACK_AB R18, R61, R18 ;  /* 0x000000123d12723e */ /* 0x000fc400000010ff */
[----:B------:R-:W-:Y:S02]  /*1120*/  F2FP.BF16.F32.PACK_AB R19, R4, R19 ;  /* 0x000000130413723e */ /* 0x000fe400000010ff */
[C---:B------:R-:W-:Y:S02]  /*1130*/  IADD3 R2, PT, PT, R73.reuse, 0x8, RZ ;  /* 0x0000000849027810 */ /* 0x040fe40007ffe0ff */
[----:B------:R-:W-:Y:S01]  /*1140*/  IADD3.X R11, PT, PT, RZ, R3, RZ, P1, !PT ;  /* 0x00000003ff0b7210 */ /* 0x000fe20000ffe4ff */
[----:B------:R2:W-:Y:S04]  /*1150*/  STSM.16.MT88.4 [R80+0x14800], R16 ;  /* 0x0148001050007844 */ /* 0x0005e80000004200 */
[----:B------:R2:W-:Y:S01]  /*1160*/  STSM.16.MT88.4 [R80+0x19800], R64 ;  /* 0x0198004050007844 */ /* 0x0005e20000004200 */
[----:B------:R-:W-:Y:S01]  /*1170*/  IMAD.WIDE.U32 R74, R74, 0x50, R10 ;  /* 0x000000504a4a7825 */ /* 0x000fe200078e000a */
[C---:B0-----:R-:W-:Y:S01]  /*1180*/  IADD3 R13, PT, PT, R73.reuse, 0x28, RZ ;  /* 0x00000028490d7810 */ /* 0x041fe20007ffe0ff */
[----:B------:R-:W-:Y:S02]  /*1190*/  BAR.SYNC.DEFER_BLOCKING 0x0 ;  /* 0x0000000000007b1d */ /* 0x000fe40000010000 */
[----:B------:R-:W-:Y:S01]  /*11a0*/  VIADD R12, R73, 0x20 ;  /* 0x00000020490c7836 */ /* 0x000fe20000000000 */
[----:B-1----:R-:W-:-:S04]  /*11b0*/  ISETP.GE.AND P0, PT, R20, UR4, PT ;  /* 0x0000000414007c0c */ /* 0x002fc8000bf06270 */
[-C--:B------:R-:W-:Y:S01]  /*11c0*/  ISETP.GE.OR P2, PT, R2, R22.reuse, P0 ;  /* 0x000000160200720c */ /* 0x080fe20000746670 */
[C---:B------:R-:W-:Y:S01]  /*11d0*/  IMAD.WIDE.U32 R2, R76.reuse, UR6, R20 ;  /* 0x000000064c027c25 */ /* 0x040fe2000f8e0014 */
[-C--:B------:R-:W-:Y:S02]  /*11e0*/  ISETP.GE.OR P3, PT, R73, R22.reuse, P0 ;  /* 0x000000164900720c */ /* 0x080fe40000766670 */
[-C--:B------:R-:W-:Y:S01]  /*11f0*/  ISETP.GE.OR P1, PT, R9, R22.reuse, P0 ;  /* 0x000000160900720c */ /* 0x080fe20000726670 */
[----:B------:R-:W-:Y:S01]  /*1200*/  IMAD R3, R76, UR7, R3 ;  /* 0x000000074c037c24 */ /* 0x000fe2000f8e0203 */
[----:B------:R-:W-:Y:S02]  /*1210*/  IADD3 R9, PT, PT, R73, 0x18, RZ ;  /* 0x0000001849097810 */ /* 0x000fe40007ffe0ff */
[-C--:B------:R-:W-:Y:S01]  /*1220*/  ISETP.GE.OR P5, PT, R12, R22.reuse, P0 ;  /* 0x000000160c00720c */ /* 0x080fe200007a6670 */
[----:B------:R-:W-:Y:S01]  /*1230*/  IMAD.WIDE.U32 R2, R0, UR10, R2 ;  /* 0x0000000a00027c25 */ /* 0x000fe2000f8e0002 */
[----:B------:R-:W-:-:S02]  /*1240*/  ISETP.GE.OR P6, PT, R9, R22, P0 ;  /* 0x000000160900720c */ /* 0x000fc400007c6670 */
[----:B------:R-:W-:Y:S01]  /*1250*/  ISETP.GE.OR P4, PT, R13, R22, P0 ;  /* 0x000000160d00720c */ /* 0x000fe20000786670 */
[----:B------:R-:W-:Y:S01]  /*1260*/  IMAD R11, R0, UR11, R3 ;  /* 0x0000000b000b7c24 */ /* 0x000fe2000f8e0203 */
[----:B------:R-:W-:Y:S01]  /*1270*/  LEA R12, R72, R79, 0x1 ;  /* 0x0000004f480c7211 */ /* 0x000fe200078e08ff */
[----:B------:R-:W-:Y:S01]  /*1280*/  VIADD R9, R73, 0x30 ;  /* 0x0000003049097836 */ /* 0x000fe20000000000 */
[----:B------:R2:W0:Y:S01]  /*1290*/  LDS.128 R4, [R8+0x14900] ;  /* 0x0149000008047984 */ /* 0x0004220000000c00 */
[----:B------:R-:W-:Y:S08]  /*12a0*/  @P3 BRA `(.L_x_41) ;  /* 0x00000000002c3947 */ /* 0x000ff00003800000 */
[----:B------:R-:W1:Y:S01]  /*12b0*/  LDS.128 R12, [R12] ;  /* 0x000000000c0c7984 */ /* 0x000e620000000c00 */
[----:B------:R-:W2:Y:S01]  /*12c0*/  LDCU.64 UR4, c[0x0][0x3c0] ;  /* 0x00007800ff0477ac */ /* 0x000ea20008000a00 */
[----:B------:R-:W-:Y:S01]  /*12d0*/  MOV R10, R2 ;  /* 0x00000002000a7202 */ /* 0x000fe20000000f00 */
[----:B------:R-:W3:Y:S01]  /*12e0*/  LDCU.64 UR6, c[0x0][0x3a8] ;  /* 0x00007500ff0677ac */ /* 0x000ee20008000a00 */
[----:B--2---:R-:W-:-:S03]  /*12f0*/  IMAD R19, R75, UR4, RZ ;  /* 0x000000044b137c24 */ /* 0x004fc6000f8e02ff */
[----:B------:R-:W-:-:S04]  /*1300*/  IMAD.WIDE.U32 R16, R74, UR4, R10 ;  /* 0x000000044a107c25 */ /* 0x000fc8000f8e000a */
[----:B------:R-:W-:Y:S01]  /*1310*/  IMAD R19, R74, UR5, R19 ;  /* 0x000000054a137c24 */ /* 0x000fe2000f8e0213 */
[----:B---3--:R-:W-:-:S03]  /*1320*/  LEA R18, P3, R16, UR6, 0x1 ;  /* 0x0000000610127c11 */ /* 0x008fc6000f8608ff */
[----:B------:R-:W-:-:S05]  /*1330*/  IMAD.IADD R17, R17, 0x1, R19 ;  /* 0x0000000111117824 */ /* 0x000fca00078e0213 */
[----:B------:R-:W-:-:S05]  /*1340*/  LEA.HI.X R19, R16, UR7, R17, 0x1, P3 ;  /* 0x0000000710137c11 */ /* 0x000fca00098f0c11 */
[----:B-1----:R1:W-:Y:S02]  /*1350*/  STG.E.128 desc[UR8][R18.64], R12 ;  /* 0x0000000c12007986 */ /* 0x0023e4000c101d08 */
.L_x_41:
[----:B------:R-:W-:Y:S05]  /*1360*/  BSYNC.RECONVERGENT B0 ;  /* 0x0000000000007941 */ /* 0x000fea0003800200 */
.L_x_40:
[----:B-1----:R1:W3:Y:S01]  /*1370*/  LDS.128 R12, [R8+0x14100] ;  /* 0x01410000080c7984 */ /* 0x0022e20000000c00 */
[----:B------:R-:W-:Y:S01]  /*1380*/  BSSY.RECONVERGENT B0, `(.L_x_42) ;  /* 0x0000011000007945 */ /* 0x000fe20003800200 */
[----:B------:R-:W-:Y:S02]  /*1390*/  ISETP.GE.OR P3, PT, R9, R22, P0 ;  /* 0x000000160900720c */ /* 0x000fe40000766670 */
[----:B------:R-:W-:Y:S01]  /*13a0*/  IADD3 R0, PT, PT, R73, 0x38, RZ ;  /* 0x0000003849007810 */ /* 0x000fe20007ffe0ff */
[----:B------:R-:W-:Y:S10]  /*13b0*/  @P2 BRA `(.L_x_43) ;  /* 0x0000000000342947 */ /* 0x000ff40003800000 */
[----:B------:R-:W4:Y:S01]  /*13c0*/  LDCU.64 UR4, c[0x0][0x3c0] ;  /* 0x00007800ff0477ac */ /* 0x000f220008000a00 */
[----:B------:R-:W-:Y:S01]  /*13d0*/  IADD3 R9, P2, PT, R74, 0x8, RZ ;  /* 0x000000084a097810 */ /* 0x000fe20007f5e0ff */
[----:B--2---:R-:W-:Y:S01]  /*13e0*/  IMAD.MOV.U32 R17, RZ, RZ, R11 ;  /* 0x000000ffff117224 */ /* 0x004fe200078e000b */
[----:B------:R-:W2:Y:S03]  /*13f0*/  LDCU.64 UR6, c[0x0][0x3a8] ;  /* 0x00007500ff0677ac */ /* 0x000ea60008000a00 */
[----:B------:R-:W-:-:S04]  /*1400*/  IMAD.X R16, RZ, RZ, R75, P2 ;  /* 0x000000ffff107224 */ /* 0x000fc800010e064b */
[----:B----4-:R-:W-:Y:S01]  /*1410*/  IMAD R18, R16, UR4, RZ ;  /* 0x0000000410127c24 */ /* 0x010fe2000f8e02ff */
[----:B------:R-:W-:-:S05]  /*1420*/  MOV R16, R2 ;  /* 0x0000000200107202 */ /* 0x000fca0000000f00 */
[----:B------:R-:W-:-:S04]  /*1430*/  IMAD.WIDE.U32 R16, R9, UR4, R16 ;  /* 0x0000000409107c25 */ /* 0x000fc8000f8e0010 */
[----:B------:R-:W-:Y:S01]  /*1440*/  IMAD R9, R9, UR5, R18 ;  /* 0x0000000509097c24 */ /* 0x000fe2000f8e0212 */
[----:B--2---:R-:W-:-:S04]  /*1450*/  LEA R18, P2, R16, UR6, 0x1 ;  /* 0x0000000610127c11 */ /* 0x004fc8000f8408ff */
[----:B------:R-:W-:-:S04]  /*1460*/  IADD3 R9, PT, PT, R17, R9, RZ ;  /* 0x0000000911097210 */ /* 0x000fc80007ffe0ff */
[----:B------:R-:W-:-:S05]  /*1470*/  LEA.HI.X R19, R16, UR7, R9, 0x1, P2 ;  /* 0x0000000710137c11 */ /* 0x000fca00090f0c09 */
[----:B---3--:R4:W-:Y:S02]  /*1480*/  STG.E.128 desc[UR8][R18.64], R12 ;  /* 0x0000000c12007986 */ /* 0x0089e4000c101d08 */
.L_x_43:
[----:B------:R-:W-:Y:S05]  /*1490*/  BSYNC.RECONVERGENT B0 ;  /* 0x0000000000007941 */ /* 0x000fea0003800200 */
.L_x_42:
[----:B---34-:R3:W4:Y:S01]  /*14a0*/  LDS.128 R12, [R8+0x14200] ;  /* 0x01420000080c7984 */ /* 0x0187220000000c00 */
[----:B------:R-:W-:Y:S01]  /*14b0*/  BSSY.RECONVERGENT B0, `(.L_x_44) ;  /* 0x0000012000007945 */ /* 0x000fe20003800200 */
[----:B------:R-:W-:Y:S01]  /*14c0*/  ISETP.GE.OR P2, PT, R0, R22, P0 ;  /* 0x000000160000720c */ /* 0x000fe20000746670 */
[C---:B------:R-:W-:Y:S01]  /*14d0*/  VIADD R0, R73.reuse, 0x40 ;  /* 0x0000004049007836 */ /* 0x040fe20000000000 */
[----:B------:R-:W-:Y:S01]  /*14e0*/  IADD3 R73, PT, PT, R73, 0x48, RZ ;  /* 0x0000004849497810 */ /* 0x000fe20007ffe0ff */
[----:B------:R-:W-:Y:S10]  /*14f0*/  @P1 BRA `(.L_x_45) ;  /* 0x0000000000341947 */ /* 0x000ff40003800000 */
[----:B------:R-:W5:Y:S01]  /*1500*/  LDCU.64 UR4, c[0x0][0x3c0] ;  /* 0x00007800ff0477ac */ /* 0x000f620008000a00 */
[----:B------:R-:W-:Y:S01]  /*1510*/  IADD3 R9, P1, PT, R74, 0x10, RZ ;  /* 0x000000104a097810 */ /* 0x000fe20007f3e0ff */
[----:B--2---:R-:W-:Y:S01]  /*1520*/  IMAD.MOV.U32 R17, RZ, RZ, R11 ;  /* 0x000000ffff117224 */ /* 0x004fe200078e000b */
[----:B------:R-:W2:Y:S03]  /*1530*/  LDCU.64 UR6, c[0x0][0x3a8] ;  /* 0x00007500ff0677ac */ /* 0x000ea60008000a00 */
[----:B------:R-:W-:-:S04]  /*1540*/  IMAD.X R16, RZ, RZ, R75, P1 ;  /* 0x000000ffff107224 */ /* 0x000fc800008e064b */
[----:B-----5:R-:W-:Y:S01]  /*1550*/  IMAD R18, R16, UR4, RZ ;  /* 0x0000000410127c24 */ /* 0x020fe2000f8e02ff */
[----:B------:R-:W-:-:S05]  /*1560*/  MOV R16, R2 ;  /* 0x0000000200107202 */ /* 0x000fca0000000f00 */
[----:B------:R-:W-:-:S04]  /*1570*/  IMAD.WIDE.U32 R16, R9, UR4, R16 ;  /* 0x0000000409107c25 */ /* 0x000fc8000f8e0010 */
[----:B------:R-:W-:Y:S01]  /*1580*/  IMAD R9, R9, UR5, R18 ;  /* 0x0000000509097c24 */ /* 0x000fe2000f8e0212 */
[----:B--2---:R-:W-:-:S04]  /*1590*/  LEA R18, P1, R16, UR6, 0x1 ;  /* 0x0000000610127c11 */ /* 0x004fc8000f8208ff */
[----:B------:R-:W-:-:S04]  /*15a0*/  IADD3 R9, PT, PT, R17, R9, RZ ;  /* 0x0000000911097210 */ /* 0x000fc80007ffe0ff */
[----:B------:R-:W-:-:S05]  /*15b0*/  LEA.HI.X R19, R16, UR7, R9, 0x1, P1 ;  /* 0x0000000710137c11 */ /* 0x000fca00088f0c09 */
[----:B----4-:R2:W-:Y:S02]  /*15c0*/  STG.E.128 desc[UR8][R18.64], R12 ;  /* 0x0000000c12007986 */ /* 0x0105e4000c101d08 */
.L_x_45:
[----:B------:R-:W-:Y:S05]  /*15d0*/  BSYNC.RECONVERGENT B0 ;  /* 0x0000000000007941 */ /* 0x000fea0003800200 */
.L_x_44:
[----:B--2-4-:R2:W4:Y:S01]  /*15e0*/  LDS.128 R12, [R8+0x14300] ;  /* 0x01430000080c7984 */ /* 0x0145220000000c00 */
[----:B------:R-:W-:Y:S01]  /*15f0*/  BSSY.RECONVERGENT B0, `(.L_x_46) ;  /* 0x0000011000007945 */ /* 0x000fe20003800200 */
[-C--:B------:R-:W-:Y:S02]  /*1600*/  ISETP.GE.OR P1, PT, R0, R22.reuse, P0 ;  /* 0x000000160000720c */ /* 0x080fe40000726670 */
[----:B------:R-:W-:Y:S01]  /*1610*/  ISETP.GE.OR P0, PT, R73, R22, P0 ;  /* 0x000000164900720c */ /* 0x000fe20000706670 */
[----:B------:R-:W-:-:S12]  /*1620*/  @P6 BRA `(.L_x_47) ;  /* 0x0000000000346947 */ /* 0x000fd80003800000 */
[----:B------:R-:W5:Y:S01]  /*1630*/  LDCU.64 UR4, c[0x0][0x3c0] ;  /* 0x00007800ff0477ac */ /* 0x000f620008000a00 */
[----:B------:R-:W-:Y:S01]  /*1640*/  IADD3 R9, P6, PT, R74, 0x18, RZ ;  /* 0x000000184a097810 */ /* 0x000fe20007fde0ff */
[----:B------:R-:W-:Y:S01]  /*1650*/  IMAD.MOV.U32 R17, RZ, RZ, R11 ;  /* 0x000000ffff117224 */ /* 0x000fe200078e000b */
[----:B------:R-:W-:Y:S01]  /*1660*/  MOV R16, R2 ;  /* 0x0000000200107202 */ /* 0x000fe20000000f00 */
[----:B------:R-:W0:Y:S02]  /*1670*/  LDCU.64 UR6, c[0x0][0x3a8] ;  /* 0x00007500ff0677ac */ /* 0x000e240008000a00 */
[----:B------:R-:W-:-:S04]  /*1680*/  IMAD.X R0, RZ, RZ, R75, P6 ;  /* 0x000000ffff007224 */ /* 0x000fc800030e064b */
[----:B-----5:R-:W-:Y:S02]  /*1690*/  IMAD R0, R0, UR4, RZ ;  /* 0x0000000400007c24 */ /* 0x020fe4000f8e02ff */
[----:B------:R-:W-:-:S04]  /*16a0*/  IMAD.WIDE.U32 R16, R9, UR4, R16 ;  /* 0x0000000409107c25 */ /* 0x000fc8000f8e0010 */
[----:B------:R-:W-:Y:S01]  /*16b0*/  IMAD R9, R9, UR5, R0 ;  /* 0x0000000509097c24 */ /* 0x000fe2000f8e0200 */
[----:B0-----:R-:W-:-:S04]  /*16c0*/  LEA R18, P6, R16, UR6, 0x1 ;  /* 0x0000000610127c11 */ /* 0x001fc8000f8c08ff */
[----:B------:R-:W-:-:S04]  /*16d0*/  IADD3 R9, PT, PT, R17, R9, RZ ;  /* 0x0000000911097210 */ /* 0x000fc80007ffe0ff */
[----:B------:R-:W-:-:S05]  /*16e0*/  LEA.HI.X R19, R16, UR7, R9, 0x1, P6 ;  /* 0x0000000710137c11 */ /* 0x000fca000b0f0c09 */
[----:B----4-:R0:W-:Y:S02]  /*16f0*/  STG.E.128 desc[UR8][R18.64], R12 ;  /* 0x0000000c12007986 */ /* 0x0101e4000c101d08 */
.L_x_47:
[----:B------:R-:W-:Y:S05]  /*1700*/  BSYNC.RECONVERGENT B0 ;  /* 0x0000000000007941 */ /* 0x000fea0003800200 */
.L_x_46:
[----:B0---4-:R0:W4:Y:S01]  /*1710*/  LDS.128 R12, [R8+0x14400] ;  /* 0x01440000080c7984 */ /* 0x0111220000000c00 */
[----:B------:R-:W-:Y:S04]  /*1720*/  BSSY.RECONVERGENT B0, `(.L_x_48) ;  /* 0x000000f000007945 */ /* 0x000fe80003800200 */
[----:B------:R-:W-:Y:S05]  /*1730*/  @P5 BRA `(.L_x_49) ;  /* 0x0000000000345947 */ /* 0x000fea0003800000 */
[----:B------:R-:W5:Y:S01]  /*1740*/  LDCU.64 UR4, c[0x0][0x3c0] ;  /* 0x00007800ff0477ac */ /* 0x000f620008000a00 */
[----:B------:R-:W-:Y:S01]  /*1750*/  IADD3 R9, P5, PT, R74, 0x20, RZ ;  /* 0x000000204a097810 */ /* 0x000fe20007fbe0ff */
[----:B------:R-:W-:Y:S01]  /*1760*/  IMAD.MOV.U32 R17, RZ, RZ, R11 ;  /* 0x000000ffff117224 */ /* 0x000fe200078e000b */
[----:B------:R-:W-:Y:S01]  /*1770*/  MOV R16, R2 ;  /* 0x0000000200107202 */ /* 0x000fe20000000f00 */
[----:B------:R-:W1:Y:S02]  /*1780*/  LDCU.64 UR6, c[0x0][0x3a8] ;  /* 0x00007500ff0677ac */ /* 0x000e640008000a00 */
[----:B------:R-:W-:-:S04]  /*1790*/  IMAD.X R0, RZ, RZ, R75, P5 ;  /* 0x000000ffff007224 */ /* 0x000fc800028e064b */
[----:B-----5:R-:W-:Y:S02]  /*17a0*/  IMAD R0, R0, UR4, RZ ;  /* 0x0000000400007c24 */ /* 0x020fe4000f8e02ff */
[----:B------:R-:W-:-:S04]  /*17b0*/  IMAD.WIDE.U32 R16, R9, UR4, R16 ;  /* 0x0000000409107c25 */ /* 0x000fc8000f8e0010 */
[----:B------:R-:W-:Y:S01]  /*17c0*/  IMAD R9, R9, UR5, R0 ;  /* 0x0000000509097c24 */ /* 0x000fe2000f8e0200 */
[----:B-1----:R-:W-:-:S04]  /*17d0*/  LEA R18, P5, R16, UR6, 0x1 ;  /* 0x0000000610127c11 */ /* 0x002fc8000f8a08ff */
[----:B------:R-:W-:-:S04]  /*17e0*/  IADD3 R9, PT, PT, R17, R9, RZ ;  /* 0x0000000911097210 */ /* 0x000fc80007ffe0ff */
[----:B------:R-:W-:-:S05]  /*17f0*/  LEA.HI.X R19, R16, UR7, R9, 0x1, P5 ;  /* 0x0000000710137c11 */ /* 0x000fca000a8f0c09 */
[----:B----4-:R1:W-:Y:S02]  /*1800*/  STG.E.128 desc[UR8][R18.64], R12 ;  /* 0x0000000c12007986 */ /* 0x0103e4000c101d08 */
.L_x_49:
[----:B------:R-:W-:Y:S05]  /*1810*/  BSYNC.RECONVERGENT B0 ;  /* 0x0000000000007941 */ /* 0x000fea0003800200 */
.L_x_48:
[----:B-1--4-:R1:W4:Y:S01]  /*1820*/  LDS.128 R12, [R8+0x14500] ;  /* 0x01450000080c7984 */ /* 0x0123220000000c00 */
[----:B------:R-:W-:Y:S04]  /*1830*/  BSSY.RECONVERGENT B0, `(.L_x_50) ;  /* 0x000000f000007945 */ /* 0x000fe80003800200 */
[----:B------:R-:W-:Y:S05]  /*1840*/  @P4 BRA `(.L_x_51) ;  /* 0x0000000000344947 */ /* 0x000fea0003800000 */
[----:B------:R-:W5:Y:S01]  /*1850*/  LDCU.64 UR4, c[0x0][0x3c0] ;  /* 0x00007800ff0477ac */ /* 0x000f620008000a00 */
[----:B------:R-:W-:Y:S01]  /*1860*/  IADD3 R9, P4, PT, R74, 0x28, RZ ;  /* 0x000000284a097810 */ /* 0x000fe20007f9e0ff */
[----:B------:R-:W-:Y:S01]  /*1870*/  IMAD.MOV.U32 R16, RZ, RZ, R2 ;  /* 0x000000ffff107224 */ /* 0x000fe200078e0002 */
[----:B------:R-:W-:Y:S01]  /*1880*/  MOV R17, R11 ;  /* 0x0000000b00117202 */ /* 0x000fe20000000f00 */
[----:B------:R-:W0:Y:S01]  /*1890*/  LDCU.64 UR6, c[0x0][0x3a8] ;  /* 0x00007500ff0677ac */ /* 0x000e220008000a00 */
[----:B------:R-:W-:-:S05]  /*18a0*/  IADD3.X R0, PT, PT, RZ, R75, RZ, P4, !PT ;  /* 0x0000004bff007210 */ /* 0x000fca00027fe4ff */
[----:B-----5:R-:W-:Y:S02]  /*18b0*/  IMAD R0, R0, UR4, RZ ;  /* 0x0000000400007c24 */ /* 0x020fe4000f8e02ff */
[----:B------:R-:W-:-:S04]  /*18c0*/  IMAD.WIDE.U32 R16, R9, UR4, R16 ;  /* 0x0000000409107c25 */ /* 0x000fc8000f8e0010 */
[----:B------:R-:W-:Y:S01]  /*18d0*/  IMAD R9, R9, UR5, R0 ;  /* 0x0000000509097c24 */ /* 0x000fe2000f8e0200 */
[----:B0-----:R-:W-:-:S04]  /*18e0*/  LEA R18, P4, R16, UR6, 0x1 ;  /* 0x0000000610127c11 */ /* 0x001fc8000f8808ff */
[----:B------:R-:W-:-:S04]  /*18f0*/  IADD3 R9, PT, PT, R17, R9, RZ ;  /* 0x0000000911097210 */ /* 0x000fc80007ffe0ff */
[----:B------:R-:W-:-:S05]  /*1900*/  LEA.HI.X R19, R16, UR7, R9, 0x1, P4 ;  /* 0x0000000710137c11 */ /* 0x000fca000a0f0c09 */
[----:B----4-:R0:W-:Y:S02]  /*1910*/  STG.E.128 desc[UR8][R18.64], R12 ;  /* 0x0000000c12007986 */ /* 0x0101e4000c101d08 */
.L_x_51:
[----:B------:R-:W-:Y:S05]  /*1920*/  BSYNC.RECONVERGENT B0 ;  /* 0x0000000000007941 */ /* 0x000fea0003800200 */
.L_x_50:
[----:B0---4-:R0:W4:Y:S01]  /*1930*/  LDS.128 R12, [R8+0x14600] ;  /* 0x01460000080c7984 */ /* 0x0111220000000c00 */
[----:B------:R-:W-:Y:S04]  /*1940*/  BSSY.RECONVERGENT B0, `(.L_x_52) ;  /* 0x000000f000007945 */ /* 0x000fe80003800200 */
[----:B------:R-:W-:Y:S05]  /*1950*/  @P3 BRA `(.L_x_53) ;  /* 0x0000000000343947 */ /* 0x000fea0003800000 */
[----:B------:R-:W5:Y:S01]  /*1960*/  LDCU.64 UR4, c[0x0][0x3c0] ;  /* 0x00007800ff0477ac */ /* 0x000f620008000a00 */
[----:B------:R-:W-:Y:S02]  /*1970*/  IADD3 R9, P3, PT, R74, 0x30, RZ ;  /* 0x000000304a097810 */ /* 0x000fe40007f7e0ff */
[----:B------:R-:W-:Y:S01]  /*1980*/  MOV R16, R2 ;  /* 0x0000000200107202 */ /* 0x000fe20000000f00 */
[----:B------:R-:W1:Y:S01]  /*1990*/  LDCU.64 UR6, c[0x0][0x3a8] ;  /* 0x00007500ff0677ac */ /* 0x000e620008000a00 */
[----:B------:R-:W-:Y:S01]  /*19a0*/  MOV R17, R11 ;  /* 0x0000000b00117202 */ /* 0x000fe20000000f00 */
[----:B------:R-:W-:-:S04]  /*19b0*/  IMAD.X R0, RZ, RZ, R75, P3 ;  /* 0x000000ffff007224 */ /* 0x000fc800018e064b */
[----:B-----5:R-:W-:Y:S02]  /*19c0*/  IMAD R0, R0, UR4, RZ ;  /* 0x0000000400007c24 */ /* 0x020fe4000f8e02ff */
[----:B------:R-:W-:-:S04]  /*19d0*/  IMAD.WIDE.U32 R16, R9, UR4, R16 ;  /* 0x0000000409107c25 */ /* 0x000fc8000f8e0010 */
[----:B------:R-:W-:Y:S01]  /*19e0*/  IMAD R9, R9, UR5, R0 ;  /* 0x0000000509097c24 */ /* 0x000fe2000f8e0200 */
[----:B-1----:R-:W-:-:S03]  /*19f0*/  LEA R18, P3, R16, UR6, 0x1 ;  /* 0x0000000610127c11 */ /* 0x002fc6000f8608ff */
[----:B------:R-:W-:-:S05]  /*1a00*/  IMAD.IADD R9, R17, 0x1, R9 ;  /* 0x0000000111097824 */ /* 0x000fca00078e0209 */
[----:B------:R-:W-:-:S05]  /*1a10*/  LEA.HI.X R19, R16, UR7, R9, 0x1, P3 ;  /* 0x0000000710137c11 */ /* 0x000fca00098f0c09 */
[----:B----4-:R1:W-:Y:S02]  /*1a20*/  STG.E.128 desc[UR8][R18.64], R12 ;  /* 0x0000000c12007986 */ /* 0x0103e4000c101d08 */
.L_x_53:
[----:B------:R-:W-:Y:S05]  /*1a30*/  BSYNC.RECONVERGENT B0 ;  /* 0x0000000000007941 */ /* 0x000fea0003800200 */
.L_x_52:
        /* <DEDUP_REMOVED lines=16> */
.L_x_55:
[----:B------:R-:W-:Y:S05]  /*1b40*/  BSYNC.RECONVERGENT B0 ;  /* 0x0000000000007941 */ /* 0x000fea0003800200 */
.L_x_54:
[----:B0---4-:R0:W4:Y:S01]  /*1b50*/  LDS.128 R12, [R8+0x14800] ;  /* 0x01480000080c7984 */ /* 0x0111220000000c00 */
[----:B------:R-:W-:Y:S04]  /*1b60*/  BSSY.RECONVERGENT B0, `(.L_x_56) ;  /* 0x000000f000007945 */ /* 0x000fe80003800200 */
[----:B------:R-:W-:Y:S05]  /*1b70*/  @P1 BRA `(.L_x_57) ;  /* 0x0000000000341947 */ /* 0x000fea0003800000 */
[----:B------:R-:W5:Y:S01]  /*1b80*/  LDCU.64 UR4, c[0x0][0x3c0] ;  /* 0x00007800ff0477ac */ /* 0x000f620008000a00 */
[----:B------:R-:W-:Y:S01]  /*1b90*/  IADD3 R17, P1, PT, R74, 0x40, RZ ;  /* 0x000000404a117810 */ /* 0x000fe20007f3e0ff */
[----:B0123--:R-:W-:Y:S01]  /*1ba0*/  IMAD.MOV.U32 R8, RZ, RZ, R2 ;  /* 0x000000ffff087224 */ /* 0x00ffe200078e0002 */
        /* <DEDUP_REMOVED lines=10> */
.L_x_57:
[----:B------:R-:W-:Y:S05]  /*1c50*/  BSYNC.RECONVERGENT B0 ;  /* 0x0000000000007941 */ /* 0x000fea0003800200 */
.L_x_56:
[----:B------:R-:W-:Y:S05]  /*1c60*/  @P0 EXIT ;  /* 0x000000000000094d */ /* 0x000fea0003800000 */
[----:B------:R-:W5:Y:S01]  /*1c70*/  LDCU.64 UR4, c[0x0][0x3c0] ;  /* 0x00007800ff0477ac */ /* 0x000f620008000a00 */
[----:B------:R-:W-:Y:S02]  /*1c80*/  IADD3 R9, P0, PT, R74, 0x48, RZ ;  /* 0x000000484a097810 */ /* 0x000fe40007f1e0ff */
[----:B------:R-:W-:Y:S01]  /*1c90*/  MOV R3, R11 ;  /* 0x0000000b00037202 */ /* 0x000fe20000000f00 */
[----:B------:R-:W0:Y:S02]  /*1ca0*/  LDCU.64 UR6, c[0x0][0x3a8] ;  /* 0x00007500ff0677ac */ /* 0x000e240008000a00 */
[----:B------:R-:W-:-:S04]  /*1cb0*/  IMAD.X R74, RZ, RZ, R75, P0 ;  /* 0x000000ffff4a7224 */ /* 0x000fc800000e064b */
[----:B-----5:R-:W-:Y:S02]  /*1cc0*/  IMAD R74, R74, UR4, RZ ;  /* 0x000000044a4a7c24 */ /* 0x020fe4000f8e02ff */
[----:B------:R-:W-:-:S04]  /*1cd0*/  IMAD.WIDE.U32 R2, R9, UR4, R2 ;  /* 0x0000000409027c25 */ /* 0x000fc8000f8e0002 */
[----:B------:R-:W-:Y:S01]  /*1ce0*/  IMAD R9, R9, UR5, R74 ;  /* 0x0000000509097c24 */ /* 0x000fe2000f8e024a */
[----:B0123--:R-:W-:-:S04]  /*1cf0*/  LEA R8, P0, R2, UR6, 0x1 ;  /* 0x0000000602087c11 */ /* 0x00ffc8000f8008ff */
[----:B------:R-:W-:-:S04]  /*1d00*/  IADD3 R3, PT, PT, R3, R9, RZ ;  /* 0x0000000903037210 */ /* 0x000fc80007ffe0ff */
[----:B------:R-:W-:-:S05]  /*1d10*/  LEA.HI.X R9, R2, UR7, R3, 0x1, P0 ;  /* 0x0000000702097c11 */ /* 0x000fca00080f0c03 */
[----:B------:R-:W-:Y:S01]  /*1d20*/  STG.E.128 desc[UR8][R8.64], R4 ;  /* 0x0000000408007986 */ /* 0x000fe2000c101d08 */
[----:B------:R-:W-:Y:S05]  /*1d30*/  EXIT ;  /* 0x000000000000794d */ /* 0x000fea0003800000 */
.L_x_58:
        /* <DEDUP_REMOVED lines=12> */
.L_x_120:


//--------------------- .text._ZN7cutlass13device_kernelIN5flash32FlashAttnBwdPostprocessConvertdQIN4cute5tupleIJNS3_1CILi64EEENS5_ILi256EEEEEENS_10bfloat16_tEfNS_4arch4Sm90ELi256ENS3_8TiledMMAINS3_8MMA_AtomIJNS3_4SM904GMMA27MMA_64x64x16_F32BF16BF16_SSILNSF_5MajorE1ELSH_0ELNSF_7ScaleInE1ELSI_1EEEEEENS3_6LayoutINS4_IJNS5_ILi2EEENS5_ILi1EEESN_EEENS4_IJSN_NS5_ILi0EEESP_EEEEENS4_IJNS3_10UnderscoreESS_SS_EEEEELb1EEEEEvNT_6ParamsE --------------------------
	.section	.text._ZN7cutlass13device_kernelIN5flash32FlashAttnBwdPostprocessConvertdQIN4cute5tupleIJNS3_1CILi64EEENS5_ILi256EEEEEENS_10bfloat16_tEfNS_4arch4Sm90ELi256ENS3_8TiledMMAINS3_8MMA_AtomIJNS3_4SM904GMMA27MMA_64x64x16_F32BF16BF16_SSILNSF_5MajorE1ELSH_0ELNSF_7ScaleInE1ELSI_1EEEEEENS3_6LayoutINS4_IJNS5_ILi2EEENS5_ILi1EEESN_EEENS4_IJSN_NS5_ILi0EEESP_EEEEENS4_IJNS3_10UnderscoreESS_SS_EEEEELb1EEEEEvNT_6ParamsE,"ax",@progbits
	.align	128
.text._ZN7cutlass13device_kernelIN5flash32FlashAttnBwdPostprocessConvertdQIN4cute5tupleIJNS3_1CILi64EEENS5_ILi256EEEEEENS_10bfloat16_tEfNS_4arch4Sm90ELi256ENS3_8TiledMMAINS3_8MMA_AtomIJNS3_4SM904GMMA27MMA_64x64x16_F32BF16BF16_SSILNSF_5MajorE1ELSH_0ELNSF_7ScaleInE1ELSI_1EEEEEENS3_6LayoutINS4_IJNS5_ILi2EEENS5_ILi1EEESN_EEENS4_IJSN_NS5_ILi0EEESP_EEEEENS4_IJNS3_10UnderscoreESS_SS_EEEEELb1EEEEEvNT_6ParamsE:
        .type           _ZN7cutlass13device_kernelIN5flash32FlashAttnBwdPostprocessConvertdQIN4cute5tupleIJNS3_1CILi64EEENS5_ILi256EEEEEENS_10bfloat16_tEfNS_4arch4Sm90ELi256ENS3_8TiledMMAINS3_8MMA_AtomIJNS3_4SM904GMMA27MMA_64x64x16_F32BF16BF16_SSILNSF_5MajorE1ELSH_0ELNSF_7ScaleInE1ELSI_1EEEEEENS3_6LayoutINS4_IJNS5_ILi2EEENS5_ILi1EEESN_EEENS4_IJSN_NS5_ILi0EEESP_EEEEENS4_IJNS3_10UnderscoreESS_SS_EEEEELb1EEEEEvNT_6ParamsE,@function
        .size           _ZN7cutlass13device_kernelIN5flash32FlashAttnBwdPostprocessConvertdQIN4cute5tupleIJNS3_1CILi64EEENS5_ILi256EEEEEENS_10bfloat16_tEfNS_4arch4Sm90ELi256ENS3_8TiledMMAINS3_8MMA_AtomIJNS3_4SM904GMMA27MMA_64x64x16_F32BF16BF16_SSILNSF_5MajorE1ELSH_0ELNSF_7ScaleInE1ELSI_1EEEEEENS3_6LayoutINS4_IJNS5_ILi2EEENS5_ILi1EEESN_EEENS4_IJSN_NS5_ILi0EEESP_EEEEENS4_IJNS3_10UnderscoreESS_SS_EEEEELb1EEEEEvNT_6ParamsE,(.L_x_121 - _ZN7cutlass13device_kernelIN5flash32FlashAttnBwdPostprocessConvertdQIN4cute5tupleIJNS3_1CILi64EEENS5_ILi256EEEEEENS_10bfloat16_tEfNS_4arch4Sm90ELi256ENS3_8TiledMMAINS3_8MMA_AtomIJNS3_4SM904GMMA27MMA_64x64x16_F32BF16BF16_SSILNSF_5MajorE1ELSH_0ELNSF_7ScaleInE1ELSI_1EEEEEENS3_6LayoutINS4_IJNS5_ILi2EEENS5_ILi1EEESN_EEENS4_IJSN_NS5_ILi0EEESP_EEEEENS4_IJNS3_10UnderscoreESS_SS_EEEEELb1EEEEEvNT_6ParamsE)
        .other          _ZN7cutlass13device_kernelIN5flash32FlashAttnBwdPostprocessConvertdQIN4cute5tupleIJNS3_1CILi64EEENS5_ILi256EEEEEENS_10bfloat16_tEfNS_4arch4Sm90ELi256ENS3_8TiledMMAINS3_8MMA_AtomIJNS3_4SM904GMMA27MMA_64x64x16_F32BF16BF16_SSILNSF_5MajorE1ELSH_0ELNSF_7ScaleInE1ELSI_1EEEEEENS3_6LayoutINS4_IJNS5_ILi2EEENS5_ILi1EEESN_EEENS4_IJSN_NS5_ILi0EEESP_EEEEENS4_IJNS3_10UnderscoreESS_SS_EEEEELb1EEEEEvNT_6ParamsE,@"STO_CUDA_ENTRY STV_DEFAULT"
_ZN7cutlass13device_kernelIN5flash32FlashAttnBwdPostprocessConvertdQIN4cute5tupleIJNS3_1CILi64EEENS5_ILi256EEEEEENS_10bfloat16_tEfNS_4arch4Sm90ELi256ENS3_8TiledMMAINS3_8MMA_AtomIJNS3_4SM904GMMA27MMA_64x64x16_F32BF16BF16_SSILNSF_5MajorE1ELSH_0ELNSF_7ScaleInE1ELSI_1EEEEEENS3_6LayoutINS4_IJNS5_ILi2EEENS5_ILi1EEESN_EEENS4_IJSN_NS5_ILi0EEESP_EEEEENS4_IJNS3_10UnderscoreESS_SS_EEEEELb1EEEEEvNT_6ParamsE:
        /* <DEDUP_REMOVED lines=9> */
[----:B------:R-:W-:Y:S02]  /*0090*/  CS2R R8, SRZ ;  /* 0x0000000000087805 */ /* 0x000fe4000001ff00 */
[----:B------:R-:W-:Y:S01]  /*00a0*/  CS2R R74, SRZ ;  /* 0x00000000004a7805 */ /* 0x000fe2000001ff00 */
[----:B------:R-:W1:Y:S01]  /*00b0*/  LDCU UR6, c[0x0][0x3b0] ;  /* 0x00007600ff0677ac */ /* 0x000e620008000800 */
[----:B0-----:R-:W-:-:S04]  /*00c0*/  UISETP.NE.U32.AND UP0, UPT, UR4, URZ, UPT ;  /* 0x000000ff0400728c */ /* 0x001fc8000bf05070 */
[----:B------:R-:W-:Y:S01]  /*00d0*/  UISETP.NE.AND.EX UP0, UPT, UR5, URZ, UPT, UP0 ;  /* 0x000000ff0500728c */ /* 0x000fe2000bf05300 */
[----:B-1----:R-:W-:-:S08]  /*00e0*/  IMAD.U32 R58, RZ, RZ, UR6 ;  /* 0x00000006ff3a7e24 */ /* 0x002fd0000f8e00ff */
[----:B------:R-:W-:Y:S05]  /*00f0*/  BRA.U !UP0, `(.L_x_60) ;  /* 0x0000000108547547 */ /* 0x000fea000b800000 */
[----:B------:R-:W-:Y:S05]  /*0100*/  BRA `(.L_x_61) ;  /* 0x0000000000387947 */ /* 0x000fea0003800000 */
.L_x_59:
[----:B------:R-:W0:Y:S01]  /*0110*/  LDC.64 R2, c[0x0][0x3e0] ;  /* 0x0000f800ff027b82 */ /* 0x000e220000000a00 */
[----:B------:R-:W1:Y:S01]  /*0120*/  LDCU.64 UR4, c[0x0][0x3e8] ;  /* 0x00007d00ff0477ac */ /* 0x000e620008000a00 */
[----:B0-----:R-:W-:-:S05]  /*0130*/  IMAD.WIDE.U32 R2, R7, 0x4, R2 ;  /* 0x0000000407027825 */ /* 0x001fca00078e0002 */
[----:B------:R-:W2:Y:S01]  /*0140*/  LDG.E R74, desc[UR8][R2.64] ;  /* 0x00000008024a7981 */ /* 0x000ea2000c1e1900 */
[----:B-1----:R-:W-:-:S04]  /*0150*/  UISETP.NE.U32.AND UP0, UPT, UR4, URZ, UPT ;  /* 0x000000ff0400728c */ /* 0x002fc8000bf05070 */
[----:B------:R-:W-:Y:S01]  /*0160*/  UISETP.NE.AND.EX UP0, UPT, UR5, URZ, UPT, UP0 ;  /* 0x000000ff0500728c */ /* 0x000fe2000bf05300 */
[--C-:B--2---:R-:W-:Y:S01]  /*0170*/  IMAD R0, R7, 0x40, R74.reuse ;  /* 0x0000004007007824 */ /* 0x104fe200078e024a */
[----:B------:R-:W-:-:S04]  /*0180*/  SHF.R.S32.HI R75, RZ, 0x1f, R74 ;  /* 0x0000001fff4b7819 */ /* 0x000fc8000001144a */
[----:B------:R-:W-:-:S04]  /*0190*/  SHF.R.S32.HI R5, RZ, 0x1f, R0 ;  /* 0x0000001fff057819 */ /* 0x000fc80000011400 */
[----:B------:R-:W-:-:S04]  /*01a0*/  LEA.HI R5, R5, R0, RZ, 0x6 ;  /* 0x0000000005057211 */ /* 0x000fc800078f30ff */
[----:B------:R-:W-:-:S04]  /*01b0*/  SHF.L.U32 R5, R5, 0x8, RZ ;  /* 0x0000000805057819 */ /* 0x000fc800000006ff */
[----:B------:R-:W-:-:S04]  /*01c0*/  LOP3.LUT R8, R5, 0xffffc000, RZ, 0xc0, !PT ;  /* 0xffffc00005087812 */ /* 0x000fc800078ec0ff */
[----:B------:R-:W-:Y:S01]  /*01d0*/  SHF.R.S32.HI R9, RZ, 0x1f, R8 ;  /* 0x0000001fff097819 */ /* 0x000fe20000011408 */
[----:B------:R-:W-:Y:S06]  /*01e0*/  BRA.U !UP0, `(.L_x_62) ;  /* 0x0000000108107547 */ /* 0x000fec000b800000 */
.L_x_61:
[----:B------:R-:W0:Y:S02]  /*01f0*/  LDC.64 R58, c[0x0][0x3e8] ;  /* 0x0000fa00ff3a7b82 */ /* 0x000e240000000a00 */
[----:B0-----:R-:W-:-:S06]  /*0200*/  IMAD.WIDE.U32 R58, R7, 0x4, R58 ;  /* 0x00000004073a7825 */ /* 0x001fcc00078e003a */
[----:B------:R0:W5:Y:S01]  /*0210*/  LDG.E R58, desc[UR8][R58.64] ;  /* 0x000000083a3a7981 */ /* 0x000162000c1e1900 */
[----:B------:R-:W-:Y:S05]  /*0220*/  BRA `(.L_x_60) ;  /* 0x0000000000087947 */ /* 0x000fea0003800000 */
.L_x_62:
[----:B------:R-:W2:Y:S02]  /*0230*/  LDG.E R3, desc[UR8][R2.64+0x4] ;  /* 0x0000040802037981 */ /* 0x000ea4000c1e1900 */
[----:B--2---:R-:W-:-:S07]  /*0240*/  IMAD.IADD R58, R3, 0x1, -R74 ;  /* 0x00000001033a7824 */ /* 0x004fce00078e0a4a */
.L_x_60:
[----:B------:R-:W-:Y:S01]  /*0250*/  IMAD.SHL.U32 R5, R6, 0x40, RZ ;  /* 0x0000004006057824 */ /* 0x000fe200078e00ff */
[----:B------:R-:W-:-:S04]  /*0260*/  ISETP.NE.AND.EX P0, PT, R11, RZ, PT, P0 ;  /* 0x000000ff0b00720c */ /* 0x000fc80003f05300 */
[----:B-----5:R-:W-:-:S13]  /*0270*/  ISETP.GT.AND P2, PT, R58, R5, PT ;  /* 0x000000053a00720c */ /* 0x020fda0003f44270 */
[----:B------:R-:W-:Y:S05]  /*0280*/  @!P2 EXIT P0 ;  /* 0x000000000000a94d */ /* 0x000fea0000000000 */
[----:B------:R-:W1:Y:S01]  /*0290*/  S2R R3, SR_CTAID.Y ;  /* 0x0000000000037919 */ /* 0x000e620000002600 */
[----:B------:R-:W1:Y:S01]  /*02a0*/  LDC.64 R10, c[0x0][0x398] ;  /* 0x0000e600ff0a7b82 */ /* 0x000e620000000a00 */
[----:B------:R-:W-:Y:S01]  /*02b0*/  LEA R8, P0, R6, R8, 0xe ;  /* 0x0000000806087211 */ /* 0x000fe200078070ff */
[----:B------:R-:W-:Y:S01]  /*02c0*/  BSSY.RECONVERGENT B0, `(.L_x_63) ;  /* 0x0000024000007945 */ /* 0x000fe20003800200 */
[----:B------:R-:W2:Y:S01]  /*02d0*/  S2R R2, SR_TID.X ;  /* 0x0000000000027919 */ /* 0x000ea20000002100 */
[----:B------:R-:W-:Y:S02]  /*02e0*/  SEL R4, R7, RZ, !P1 ;  /* 0x000000ff07047207 */ /* 0x000fe40004800000 */
[----:B------:R-:W-:Y:S01]  /*02f0*/  IADD3.X R9, PT, PT, RZ, R9, RZ, P0, !PT ;  /* 0x00000009ff097210 */ /* 0x000fe200007fe4ff */
[----:B------:R-:W3:Y:S01]  /*0300*/  S2R R16, SR_CgaCtaId ;  /* 0x0000000000107919 */ /* 0x000ee20000008800 */
[----:B------:R-:W4:Y:S08]  /*0310*/  LDC.64 R12, c[0x0][0x3a0] ;  /* 0x0000e800ff0c7b82 */ /* 0x000f300000000a00 */
[----:B------:R-:W5:Y:S01]  /*0320*/  LDC.64 R14, c[0x0][0x380] ;  /* 0x0000e000ff0e7b82 */ /* 0x000f620000000a00 */
[----:B-1----:R-:W-:Y:S01]  /*0330*/  IMAD.WIDE.U32 R8, R3, R10, R8 ;  /* 0x0000000a03087225 */ /* 0x002fe200078e0008 */
[----:B--2---:R-:W-:-:S03]  /*0340*/  ISETP.NE.AND P0, PT, R2, RZ, PT ;  /* 0x000000ff0200720c */ /* 0x004fc60003f05270 */
[----:B------:R-:W-:Y:S02]  /*0350*/  IMAD R9, R3, R11, R9 ;  /* 0x0000000b03097224 */ /* 0x000fe400078e0209 */
[----:B----4-:R-:W-:-:S04]  /*0360*/  IMAD.WIDE.U32 R8, R4, R12, R8 ;  /* 0x0000000c04087225 */ /* 0x010fc800078e0008 */
[----:B------:R-:W-:Y:S01]  /*0370*/  IMAD R0, R4, R13, R9 ;  /* 0x0000000d04007224 */ /* 0x000fe200078e0209 */
[----:B-----5:R-:W-:-:S04]  /*0380*/  LEA R14, P1, R8, R14, 0x2 ;  /* 0x0000000e080e7211 */ /* 0x020fc800078210ff */
[----:B------:R-:W-:Y:S01]  /*0390*/  LEA.HI.X R0, R8, R15, R0, 0x2, P1 ;  /* 0x0000000f08007211 */ /* 0x000fe200008f1400 */
[----:B---3--:R-:W-:Y:S08]  /*03a0*/  @P0 BRA `(.L_x_64) ;  /* 0x0000000000540947 */ /* 0x008ff00003800000 */
[----:B------:R-:W1:Y:S01]  /*03b0*/  S2UR UR7, SR_CgaCtaId ;  /* 0x00000000000779c3 */ /* 0x000e620000008800 */
[----:B------:R-:W-:Y:S01]  /*03c0*/  UMOV UR6, 0x400 ;  /* 0x0000040000067882 */ /* 0x000fe20000000000 */
[----:B------:R-:W-:Y:S01]  /*03d0*/  UMOV UR4, 0x1 ;  /* 0x0000000100047882 */ /* 0x000fe20000000000 */
[----:B------:R-:W-:Y:S01]  /*03e0*/  IMAD.MOV.U32 R7, RZ, RZ, 0x10000 ;  /* 0x00010000ff077424 */ /* 0x000fe200078e00ff */
[----:B------:R-:W-:-:S04]  /*03f0*/  UIADD3 UR4, UPT, UPT, -UR4, 0x100000, URZ ;  /* 0x0010000004047890 */ /* 0x000fc8000fffe1ff */
[----:B------:R-:W-:Y:S02]  /*0400*/  USHF.L.U32 UR5, UR4, 0xb, URZ ;  /* 0x0000000b04057899 */ /* 0x000fe400080006ff */
[----:B------:R-:W-:Y:S01]  /*0410*/  USHF.L.U32 UR4, UR4, 0x1, URZ ;  /* 0x0000000104047899 */ /* 0x000fe200080006ff */
[----:B------:R-:W-:Y:S01]  /*0420*/  PLOP3.LUT P0, PT, PT, PT, PT, 0x80, 0x8 ;  /* 0x000000000008781c */ /* 0x000fe20003f0f070 */
[----:B------:R-:W-:Y:S01]  /*0430*/  UMOV UR10, 0x1000 ;  /* 0x00001000000a7882 */ /* 0x000fe20000000000 */
[----:B-1----:R-:W-:-:S04]  /*0440*/  ULEA UR6, UR7, UR6, 0x18 ;  /* 0x0000000607067291 */ /* 0x002fc8000f8ec0ff */
[----:B------:R-:W-:Y:S01]  /*0450*/  UIADD3 UR7, UPT, UPT, UR6, 0x18000, URZ ;  /* 0x0001800006077890 */ /* 0x000fe2000fffe0ff */
[----:B------:R-:W1:Y:S07]  /*0460*/  FENCE.VIEW.ASYNC.S ;  /* 0x00000000000073c6 */ /* 0x000e6e0000000000 */
[----:B-1----:R1:W2:Y:S02]  /*0470*/  SYNCS.EXCH.64 URZ, [UR6+0x18000], UR4 ;  /* 0x0180000406ff75b2 */ /* 0x0022a40008000100 */
[----:B-1----:R-:W-:-:S02]  /*0480*/  R2UR UR4, R14 ;  /* 0x000000000e0472ca */ /* 0x002fc400000e0000 */
[----:B------:R-:W-:Y:S01]  /*0490*/  R2UR UR5, R0 ;  /* 0x00000000000572ca */ /* 0x000fe200000e0000 */
[----:B--2---:R1:W-:-:S14]  /*04a0*/  SYNCS.ARRIVE.TRANS64 RZ, [UR6+0x18000], R7 ;  /* 0x01800007ffff79a7 */ /* 0x0043dc0008000006 */
.L_x_65:
[----:B------:R-:W-:Y:S01]  /*04b0*/  @P0 ELECT P1, URZ, PT ;  /* 0x0000000000ff082f */ /* 0x000fe20003820000 */
[----:B------:R2:W-:-:S12]  /*04c0*/  UBLKCP.S.G [UR6], [UR4], UR10 ;  /* 0x00000006040073ba */ /* 0x0005d8000800020a */
[----:B------:R-:W-:Y:S02]  /*04d0*/  @P1 PLOP3.LUT P0, PT, P1, PT, PT, 0x8, 0x80 ;  /* 0x000000000080181c */ /* 0x000fe40000f0e170 */
[----:B------:R-:W-:-:S11]  /*04e0*/  PLOP3.LUT P1, PT, PT, PT, PT, 0x8, 0x80 ;  /* 0x000000000080781c */ /* 0x000fd60003f2e170 */
[----:B--2---:R-:W-:Y:S05]  /*04f0*/  @P0 BRA.U.ANY `(.L_x_65) ;  /* 0xfffffffd00ec0947 */ /* 0x004fea000393ffff */
.L_x_64:
[----:B------:R-:W-:Y:S05]  /*0500*/  BSYNC.RECONVERGENT B0 ;  /* 0x0000000000007941 */ /* 0x000fea0003800200 */
.L_x_63:
[----:B------:R-:W-:Y:S01]  /*0510*/  BAR.SYNC.DEFER_BLOCKING 0x0 ;  /* 0x0000000000007b1d */ /* 0x000fe20000010000 */
[----:B-1----:R-:W-:Y:S02]  /*0520*/  MOV R7, 0x400 ;  /* 0x0000040000077802 */ /* 0x002fe40000000f00 */
[----:B------:R-:W-:Y:S02]  /*0530*/  SHF.L.U32 R0, RZ, 0x1f, RZ ;  /* 0x0000001fff007819 */ /* 0x000fe400000006ff */
[----:B------:R-:W-:-:S07]  /*0540*/  LEA R45, R16, R7, 0x18 ;  /* 0x00000007102d7211 */ /* 0x000fce00078ec0ff */
.L_x_66:
[----:B-1----:R1:W2:Y:S02]  /*0550*/  SYNCS.PHASECHK.TRANS64.TRYWAIT P0, [R45+URZ+0x18000], R0 ;  /* 0x018000002d0075a7 */ /* 0x0022a400080011ff */
[----:B--2---:R-:W-:Y:S05]  /*0560*/  @!P0 NANOSLEEP.SYNCS 0x989680 ;  /* 0x009896800000895d */ /* 0x004fea0003900000 */
[----:B------:R-:W2:Y:S02]  /*0570*/  @!P0 SYNCS.PHASECHK.TRANS64 P0, [R45+URZ+0x18000], R0 ;  /* 0x018000002d0085a7 */ /* 0x000ea400080010ff */
[----:B--2---:R-:W-:Y:S05]  /*0580*/  @!P0 BRA `(.L_x_66) ;  /* 0xfffffffc00f08947 */ /* 0x004fea000383ffff */
[C---:B------:R-:W-:Y:S01]  /*0590*/  IMAD.SHL.U32 R7, R2.reuse, 0x10, RZ ;  /* 0x0000001002077824 */ /* 0x040fe200078e00ff */
[C---:B-1----:R-:W-:Y:S01]  /*05a0*/  SHF.L.U32 R0, R2.reuse, 0x8, RZ ;  /* 0x0000000802007819 */ /* 0x042fe200000006ff */
[C---:B------:R-:W-:Y:S01]  /*05b0*/  IMAD.SHL.U32 R25, R2.reuse, 0x400, RZ ;  /* 0x0000040002197824 */ /* 0x040fe200078e00ff */
[----:B------:R-:W-:Y:S01]  /*05c0*/  SHF.L.U32 R16, R2, 0x1, RZ ;  /* 0x0000000102107819 */ /* 0x000fe200000006ff */
[----:B------:R-:W1:Y:S01]  /*05d0*/  LDCU UR4, c[0x0][0x3d8] ;  /* 0x00007b00ff0477ac */ /* 0x000e620008000800 */
[----:B------:R-:W-:Y:S01]  /*05e0*/  LOP3.LUT R7, R7, 0x7f0, RZ, 0xc0, !PT ;  /* 0x000007f007077812 */ /* 0x000fe200078ec0ff */
[----:B------:R-:W-:Y:S01]  /*05f0*/  BSSY.RECONVERGENT B0, `(.L_x_67) ;  /* 0x00000b6000007945 */ /* 0x000fe20003800200 */
[----:B------:R-:W-:Y:S01]  /*0600*/  SHF.R.U32.HI R21, RZ, 0x2, R2 ;  /* 0x00000002ff157819 */ /* 0x000fe20000011602 */
[----:B------:R-:W2:Y:S01]  /*0610*/  LDCU.64 UR6, c[0x0][0x3c8] ;  /* 0x00007900ff0677ac */ /* 0x000ea20008000a00 */
[----:B------:R-:W-:Y:S02]  /*0620*/  LOP3.LUT R0, R7, 0x38000, R0, 0xf8, !PT ;  /* 0x0003800007007812 */ /* 0x000fe400078ef800 */
[----:B------:R-:W-:Y:S01]  /*0630*/  SHF.R.U32.HI R7, RZ, 0x1, R2 ;  /* 0x00000001ff077819 */ /* 0x000fe20000011602 */
[----:B------:R-:W3:Y:S01]  /*0640*/  LDCU.64 UR10, c[0x0][0x3d0] ;  /* 0x00007a00ff0a77ac */ /* 0x000ee20008000a00 */
[----:B------:R-:W-:Y:S01]  /*0650*/  LOP3.LUT R20, R16, 0x1c0, RZ, 0xc0, !PT ;  /* 0x000001c010147812 */ /* 0x000fe200078ec0ff */
[----:B------:R-:W-:Y:S01]  /*0660*/  IMAD.IADD R57, R45, 0x1, R0 ;  /* 0x000000012d397824 */ /* 0x000fe200078e0200 */
[----:B------:R-:W-:Y:S01]  /*0670*/  LOP3.LUT R7, R7, 0x30, RZ, 0xc0, !PT ;  /* 0x0000003007077812 */ /* 0x000fe200078ec0ff */
[----:B------:R-:W-:Y:S01]  /*0680*/  IMAD.SHL.U32 R0, R2, 0x40, RZ ;  /* 0x0000004002007824 */ /* 0x000fe200078e00ff */
[----:B------:R-:W-:-:S02]  /*0690*/  LOP3.LUT R26, R20, 0x38, R21, 0xf8, !PT ;  /* 0x00000038141a7812 */ /* 0x000fc400078ef815 */
[----:B------:R-:W-:Y:S01]  /*06a0*/  LOP3.LUT R7, R7, 0x8, R2, 0xf8, !PT ;  /* 0x0000000807077812 */ /* 0x000fe200078ef802 */
[----:B------:R-:W1:Y:S01]  /*06b0*/  LDS.128 R28, [R57+0x800] ;  /* 0x00080000391c7984 */ /* 0x000e620000000c00 */
[----:B------:R-:W-:Y:S02]  /*06c0*/  LOP3.LUT R43, R25, 0x6000, RZ, 0xc0, !PT ;  /* 0x00006000192b7812 */ /* 0x000fe400078ec0ff */
[----:B------:R-:W-:Y:S01]  /*06d0*/  LOP3.LUT R24, R7, 0x1c0, R0, 0xf8, !PT ;  /* 0x000001c007187812 */ /* 0x000fe200078ef800 */
[----:B------:R-:W4:Y:S01]  /*06e0*/  LDS.128 R8, [R57] ;  /* 0x0000000039087984 */ /* 0x000f220000000c00 */
[C---:B------:R-:W-:Y:S01]  /*06f0*/  SHF.L.U32 R7, R2.reuse, 0x3, RZ ;  /* 0x0000000302077819 */ /* 0x040fe200000006ff */
[----:B------:R-:W-:Y:S01]  /*0700*/  IMAD.SHL.U32 R0, R2, 0x20, RZ ;  /* 0x0000002002007824 */ /* 0x000fe200078e00ff */
[----:B------:R-:W-:Y:S01]  /*0710*/  VIADDMNMX R58, R58, -R5, 0x40, PT ;  /* 0x000000403a3a7446 */ /* 0x000fe20003800905 */
[----:B------:R-:W5:Y:S01]  /*0720*/  LDS.128 R36, [R57+0x1800] ;  /* 0x0018000039247984 */ /* 0x000f620000000c00 */
[----:B------:R-:W-:-:S02]  /*0730*/  LOP3.LUT R40, R26, 0x38, R7, 0x78, !PT ;  /* 0x000000381a287812 */ /* 0x000fc400078e7807 */
[----:B------:R-:W-:Y:S01]  /*0740*/  LOP3.LUT R41, R24, 0x38, R7, 0x78, !PT ;  /* 0x0000003818297812 */ /* 0x000fe200078e7807 */
[----:B------:R-:W0:Y:S01]  /*0750*/  LDS.128 R16, [R57+0x2800] ;  /* 0x0028000039107984 */ /* 0x000e220000000c00 */
[----:B------:R-:W-:Y:S02]  /*0760*/  LEA R40, R40, R43, 0x1 ;  /* 0x0000002b28287211 */ /* 0x000fe400078e08ff */
[----:B------:R-:W-:Y:S01]  /*0770*/  LOP3.LUT R41, R41, 0x7200, R0, 0xf8, !PT ;  /* 0x0000720029297812 */ /* 0x000fe200078ef800 */
[----:B------:R-:W2:Y:S02]  /*0780*/  LDS.128 R12, [R57+0x2000] ;  /* 0x00200000390c7984 */ /* 0x000ea40000000c00 */
[----:B------:R-:W-:Y:S01]  /*0790*/  IMAD.IADD R0, R45, 0x1, R40 ;  /* 0x000000012d007824 */ /* 0x000fe200078e0228 */
[----:B------:R-:W-:Y:S01]  /*07a0*/  LEA R56, R41, R45, 0x1 ;  /* 0x0000002d29387211 */ /* 0x000fe200078e08ff */
[----:B------:R-:W3:Y:S04]  /*07b0*/  LDS.128 R32, [R57+0x1000] ;  /* 0x0010000039207984 */ /* 0x000ee80000000c00 */
[----:B------:R-:W3:Y:S04]  /*07c0*/  LDS.128 R20, [R57+0x3000] ;  /* 0x0030000039147984 */ /* 0x000ee80000000c00 */
[----:B------:R-:W3:Y:S01]  /*07d0*/  LDS.128 R24, [R57+0x3800] ;  /* 0x0038000039187984 */ /* 0x000ee20000000c00 */
[----:B-1----:R-:W-:Y:S01]  /*07e0*/  FMUL.FTZ R28, R28, UR4 ;  /* 0x000000041c1c7c20 */ /* 0x002fe20008410000 */
        /* <DEDUP_REMOVED lines=11> */
[----:B------:R-:W1:Y:S01]  /*08a0*/  LDS.128 R8, [R57+0x4000] ;  /* 0x0040000039087984 */ /* 0x000e620000000c00 */
[----:B0-----:R-:W-:Y:S01]  /*08b0*/  FMUL.FTZ R51, R16, UR4 ;  /* 0x0000000410337c20 */ /* 0x001fe20008410000 */
[----:B------:R-:W-:Y:S01]  /*08c0*/  FMUL.FTZ R52, R17, UR4 ;  /* 0x0000000411347c20 */ /* 0x000fe20008410000 */
[----:B------:R-:W-:Y:S01]  /*08d0*/  FMUL.FTZ R53, R18, UR4 ;  /* 0x0000000412357c20 */ /* 0x000fe20008410000 */
[----:B------:R-:W-:Y:S01]  /*08e0*/  FMUL.FTZ R60, R19, UR4 ;  /* 0x00000004133c7c20 */ /* 0x000fe20008410000 */
[----:B--2---:R-:W-:Y:S01]  /*08f0*/  FMUL.FTZ R48, R12, UR4 ;  /* 0x000000040c307c20 */ /* 0x004fe20008410000 */
[----:B------:R-:W-:Y:S01]  /*0900*/  FMUL.FTZ R61, R13, UR4 ;  /* 0x000000040d3d7c20 */ /* 0x000fe20008410000 */
[----:B------:R-:W-:Y:S01]  /*0910*/  FMUL.FTZ R49, R14, UR4 ;  /* 0x000000040e317c20 */ /* 0x000fe20008410000 */
[----:B------:R-:W-:Y:S01]  /*0920*/  FMUL.FTZ R50, R15, UR4 ;  /* 0x000000040f327c20 */ /* 0x000fe20008410000 */
[----:B------:R-:W0:Y:S01]  /*0930*/  LDS.128 R16, [R57+0x5000] ;  /* 0x0050000039107984 */ /* 0x000e220000000c00 */
[----:B---3--:R-:W-:Y:S01]  /*0940*/  FMUL.FTZ R62, R34, UR4 ;  /* 0x00000004223e7c20 */ /* 0x008fe20008410000 */
[----:B------:R-:W-:Y:S01]  /*0950*/  FMUL.FTZ R41, R32, UR4 ;  /* 0x0000000420297c20 */ /* 0x000fe20008410000 */
[----:B------:R-:W-:Y:S01]  /*0960*/  FMUL.FTZ R54, R20, UR4 ;  /* 0x0000000414367c20 */ /* 0x000fe20008410000 */
[----:B------:R-:W2:Y:S01]  /*0970*/  LDS.128 R12, [R57+0x4800] ;  /* 0x00480000390c7984 */ /* 0x000ea20000000c00 */
[----:B------:R-:W-:Y:S01]  /*0980*/  FMUL.FTZ R59, R21, UR4 ;  /* 0x00000004153b7c20 */ /* 0x000fe20008410000 */
[----:B------:R-:W-:Y:S01]  /*0990*/  FMUL.FTZ R55, R22, UR4 ;  /* 0x0000000416377c20 */ /* 0x000fe20008410000 */
[----:B------:R-:W-:Y:S01]  /*09a0*/  FMUL.FTZ R68, R23, UR4 ;  /* 0x0000000417447c20 */ /* 0x000fe20008410000 */
[----:B------:R-:W-:Y:S01]  /*09b0*/  FMUL.FTZ R67, R35, UR4 ;  /* 0x0000000423437c20 */ /* 0x000fe20008410000 */
[----:B------:R-:W3:Y:S01]  /*09c0*/  LDS.128 R20, [R57+0x5800] ;  /* 0x0058000039147984 */ /* 0x000ee20000000c00 */
[----:B------:R-:W-:Y:S01]  /*09d0*/  FMUL.FTZ R66, R24, UR4 ;  /* 0x0000000418427c20 */ /* 0x000fe20008410000 */
[----:B------:R-:W-:Y:S01]  /*09e0*/  FMUL.FTZ R71, R25, UR4 ;  /* 0x0000000419477c20 */ /* 0x000fe20008410000 */
[----:B------:R-:W-:Y:S01]  /*09f0*/  FMUL.FTZ R70, R26, UR4 ;  /* 0x000000041a467c20 */ /* 0x000fe20008410000 */
[----:B------:R-:W-:Y:S01]  /*0a00*/  FMUL.FTZ R73, R27, UR4 ;  /* 0x000000041b497c20 */ /* 0x000fe20008410000 */
[----:B------:R-:W-:Y:S01]  /*0a10*/  F2FP.BF16.F32.PACK_AB R34, R29, R28 ;  /* 0x0000001c1d22723e */ /* 0x000fe200000010ff */
[----:B------:R-:W4:Y:S01]  /*0a20*/  LDS.128 R24, [R57+0x6000] ;  /* 0x0060000039187984 */ /* 0x000f220000000c00 */
[----:B------:R-:W-:Y:S01]  /*0a30*/  F2FP.BF16.F32.PACK_AB R32, R65, R46 ;  /* 0x0000002e4120723e */ /* 0x000fe200000010ff */
[----:B------:R-:W-:Y:S01]  /*0a40*/  FMUL.FTZ R64, R33, UR4 ;  /* 0x0000000421407c20 */ /* 0x000fe20008410000 */
[----:B------:R-:W-:Y:S01]  /*0a50*/  F2FP.BF16.F32.PACK_AB R35, R47, R40 ;  /* 0x000000282f23723e */ /* 0x000fe200000010ff */
[----:B------:R-:W5:Y:S01]  /*0a60*/  LDS.128 R28, [R57+0x6800] ;  /* 0x00680000391c7984 */ /* 0x000f620000000c00 */
[----:B------:R-:W-:-:S02]  /*0a70*/  F2FP.BF16.F32.PACK_AB R42, R45, R42 ;  /* 0x0000002a2d2a723e */ /* 0x000fc400000010ff */
[----:B------:R-:W-:Y:S01]  /*0a80*/  F2FP.BF16.F32.PACK_AB R43, R44, R43 ;  /* 0x0000002b2c2b723e */ /* 0x000fe200000010ff */
[----:B------:R-:W5:Y:S01]  /*0a90*/  LDS.128 R36, [R57+0x7000] ;  /* 0x0070000039247984 */ /* 0x000f620000000c00 */
[----:B------:R-:W-:Y:S02]  /*0aa0*/  F2FP.BF16.F32.PACK_AB R49, R50, R49 ;  /* 0x000000313231723e */ /* 0x000fe400000010ff */
[----:B------:R-:W-:Y:S01]  /*0ab0*/  F2FP.BF16.F32.PACK_AB R33, R69, R63 ;  /* 0x0000003f4521723e */ /* 0x000fe200000010ff */
[----:B------:R-:W5:Y:S01]  /*0ac0*/  LDS.128 R44, [R57+0x7800] ;  /* 0x00780000392c7984 */ /* 0x000f620000000c00 */
[----:B------:R-:W-:Y:S02]  /*0ad0*/  F2FP.BF16.F32.PACK_AB R40, R64, R41 ;  /* 0x000000294028723e */ /* 0x000fe400000010ff */
[----:B------:R-:W-:Y:S01]  /*0ae0*/  F2FP.BF16.F32.PACK_AB R50, R52, R51 ;  /* 0x000000333432723e */ /* 0x000fe200000010ff */
[----:B-1----:R-:W-:Y:S01]  /*0af0*/  FMUL.FTZ R8, R8, UR4 ;  /* 0x0000000408087c20 */ /* 0x002fe20008410000 */
[----:B------:R-:W-:Y:S01]  /*0b00*/  FMUL.FTZ R9, R9, UR4 ;  /* 0x0000000409097c20 */ /* 0x000fe20008410000 */
[----:B------:R-:W-:Y:S01]  /*0b10*/  FMUL.FTZ R10, R10, UR4 ;  /* 0x000000040a0a7c20 */ /* 0x000fe20008410000 */
[----:B------:R-:W-:Y:S01]  /*0b20*/  FMUL.FTZ R11, R11, UR4 ;  /* 0x000000040b0b7c20 */ /* 0x000fe20008410000 */
[----:B------:R-:W-:Y:S01]  /*0b30*/  F2FP.BF16.F32.PACK_AB R41, R67, R62 ;  /* 0x0000003e4329723e */ /* 0x000fe200000010ff */
[----:B------:R-:W-:Y:S01]  /*0b40*/  STSM.16.MT88.4 [R56+0x10000], R32 ;  /* 0x0100002038007844 */ /* 0x000fe20000004200 */
[----:B------:R-:W-:-:S02]  /*0b50*/  F2FP.BF16.F32.PACK_AB R51, R60, R53 ;  /* 0x000000353c33723e */ /* 0x000fc400000010ff */
[----:B------:R-:W-:Y:S01]  /*0b60*/  F2FP.BF16.F32.PACK_AB R48, R61, R48 ;  /* 0x000000303d30723e */ /* 0x000fe200000010ff */
        /* <DEDUP_REMOVED lines=8> */
[----:B------:R-:W-:Y:S01]  /*0bf0*/  F2FP.BF16.F32.PACK_AB R52, R59, R54 ;  /* 0x000000363b34723e */ /* 0x000fe200000010ff */
[----:B---3--:R-:W-:Y:S01]  /*0c00*/  FMUL.FTZ R20, R20, UR4 ;  /* 0x0000000414147c20 */ /* 0x008fe20008410000 */
[----:B------:R-:W-:Y:S01]  /*0c10*/  FMUL.FTZ R21, R21, UR4 ;  /* 0x0000000415157c20 */ /* 0x000fe20008410000 */
[----:B------:R-:W-:Y:S01]  /*0c20*/  FMUL.FTZ R22, R22, UR4 ;  /* 0x0000000416167c20 */ /* 0x000fe20008410000 */
[----:B------:R-:W-:Y:S01]  /*0c30*/  FMUL.FTZ R23, R23, UR4 ;  /* 0x0000000417177c20 */ /* 0x000fe20008410000 */
[----:B------:R-:W-:Y:S01]  /*0c40*/  F2FP.BF16.F32.PACK_AB R53, R68, R55 ;  /* 0x000000374435723e */ /* 0x000fe200000010ff */
[----:B------:R-:W-:Y:S01]  /*0c50*/  STSM.16.MT88.4 [R56+0x10800], R40 ;  /* 0x0108002838007844 */ /* 0x000fe20000004200 */
        /* <DEDUP_REMOVED lines=19> */
[----:B------:R-:W0:Y:S01]  /*0d90*/  LDCU UR4, c[0x0][0x3b4] ;  /* 0x00007680ff0477ac */ /* 0x000e220008000800 */
[----:B------:R-:W-:-:S02]  /*0da0*/  F2FP.BF16.F32.PACK_AB R55, R73, R70 ;  /* 0x000000464937723e */ /* 0x000fc400000010ff */
[----:B------:R-:W-:Y:S02]  /*0db0*/  F2FP.BF16.F32.PACK_AB R9, R11, R10 ;  /* 0x0000000a0b09723e */ /* 0x000fe400000010ff */
[----:B------:R-:W-:Y:S01]  /*0dc0*/  F2FP.BF16.F32.PACK_AB R16, R17, R16 ;  /* 0x000000101110723e */ /* 0x000fe200000010ff */
[----:B------:R-:W-:Y:S01]  /*0dd0*/  STSM.16.MT88.4 [R56+0x11800], R52 ;  /* 0x0118003438007844 */ /* 0x000fe20000004200 */
[----:B------:R-:W-:Y:S02]  /*0de0*/  F2FP.BF16.F32.PACK_AB R10, R13, R12 ;  /* 0x0000000c0d0a723e */ /* 0x000fe400000010ff */
[----:B------:R-:W-:Y:S02]  /*0df0*/  F2FP.BF16.F32.PACK_AB R11, R15, R14 ;  /* 0x0000000e0f0b723e */ /* 0x000fe400000010ff */
[----:B------:R-:W-:Y:S02]  /*0e00*/  F2FP.BF16.F32.PACK_AB R17, R19, R18 ;  /* 0x000000121311723e */ /* 0x000fe400000010ff */
[----:B------:R-:W-:Y:S01]  /*0e10*/  F2FP.BF16.F32.PACK_AB R18, R21, R20 ;  /* 0x000000141512723e */ /* 0x000fe200000010ff */
[----:B------:R1:W-:Y:S01]  /*0e20*/  STSM.16.MT88.4 [R56+0x14000], R8 ;  /* 0x0140000838007844 */ /* 0x0003e20000004200 */
[----:B------:R-:W-:-:S02]  /*0e30*/  F2FP.BF16.F32.PACK_AB R19, R23, R22 ;  /* 0x000000161713723e */ /* 0x000fc400000010ff */
[----:B------:R-:W-:Y:S02]  /*0e40*/  F2FP.BF16.F32.PACK_AB R20, R25, R24 ;  /* 0x000000181914723e */ /* 0x000fe400000010ff */
[----:B------:R-:W-:Y:S01]  /*0e50*/  F2FP.BF16.F32.PACK_AB R21, R27, R26 ;  /* 0x0000001a1b15723e */ /* 0x000fe200000010ff */
[----:B------:R-:W-:Y:S01]  /*0e60*/  STSM.16.MT88.4 [R56+0x14800], R16 ;  /* 0x0148001038007844 */ /* 0x000fe20000004200 */
[----:B------:R-:W-:Y:S01]  /*0e70*/  F2FP.BF16.F32.PACK_AB R22, R29, R28 ;  /* 0x0000001c1d16723e */ /* 0x000fe200000010ff */
[----:B------:R-:W-:Y:S01]  /*0e80*/  HFMA2 R29, -RZ, RZ, 0, 0 ;  /* 0x00000000ff1d7431 */ /* 0x000fe200000001ff */
[----:B------:R-:W-:Y:S02]  /*0e90*/  F2FP.BF16.F32.PACK_AB R23, R31, R30 ;  /* 0x0000001e1f17723e */ /* 0x000fe400000010ff */
[----:B------:R-:W-:Y:S02]  /*0ea0*/  F2FP.BF16.F32.PACK_AB R24, R37, R36 ;  /* 0x000000242518723e */ /* 0x000fe400000010ff */
[----:B------:R-:W-:Y:S01]  /*0eb0*/  F2FP.BF16.F32.PACK_AB R25, R39, R38 ;  /* 0x000000262719723e */ /* 0x000fe200000010ff */
[----:B------:R2:W-:Y:S01]  /*0ec0*/  STSM.16.MT88.4 [R56+0x15000], R20 ;  /* 0x0150001438007844 */ /* 0x0005e20000004200 */
[----:B------:R-:W-:-:S02]  /*0ed0*/  F2FP.BF16.F32.PACK_AB R26, R45, R44 ;  /* 0x0000002c2d1a723e */ /* 0x000fc400000010ff */
[----:B------:R-:W-:Y:S02]  /*0ee0*/  F2FP.BF16.F32.PACK_AB R27, R47, R46 ;  /* 0x0000002e2f1b723e */ /* 0x000fe400000010ff */
[----:B------:R-:W-:Y:S02]  /*0ef0*/  SHF.R.U32.HI R31, RZ, 0x5, R2 ;  /* 0x00000005ff1f7819 */ /* 0x000fe40000011602 */
[----:B------:R-:W-:Y:S01]  /*0f00*/  LOP3.LUT R28, R7, 0xf8, RZ, 0xc0, !PT ;  /* 0x000000f8071c7812 */ /* 0x000fe200078ec0ff */
[----:B------:R3:W-:Y:S01]  /*0f10*/  STSM.16.MT88.4 [R56+0x15800], R24 ;  /* 0x0158001838007844 */ /* 0x0007e20000004200 */
[----:B------:R-:W-:Y:S01]  /*0f20*/  BAR.SYNC.DEFER_BLOCKING 0x0 ;  /* 0x0000000000007b1d */ /* 0x000fe20000010000 */
[C---:B-1----:R-:W-:Y:S01]  /*0f30*/  IADD3 R8, P1, PT, R31.reuse, R74, RZ ;  /* 0x0000004a1f087210 */ /* 0x042fe20007f3e0ff */
[----:B------:R-:W-:Y:S01]  /*0f40*/  VIADD R2, R31, 0x8 ;  /* 0x000000081f027836 */ /* 0x000fe20000000000 */
[----:B0-----:R-:W-:Y:S01]  /*0f50*/  ISETP.GE.AND P0, PT, R28, UR4, PT ;  /* 0x000000041c007c0c */ /* 0x001fe2000bf06270 */
[----:B------:R-:W-:Y:S01]  /*0f60*/  IMAD.WIDE.U32 R10, R3, UR6, R28 ;  /* 0x00000006030a7c25 */ /* 0x000fe2000f8e001c */
[----:B------:R-:W-:-:S02]  /*0f70*/  IADD3.X R9, PT, PT, RZ, R75, RZ, P1, !PT ;  /* 0x0000004bff097210 */ /* 0x000fc40000ffe4ff */
[CC--:B------:R-:W-:Y:S01]  /*0f80*/  ISETP.GE.OR P1, PT, R31.reuse, R58.reuse, P0 ;  /* 0x0000003a1f00720c */ /* 0x0c0fe20000726670 */
[----:B------:R-:W-:Y:S01]  /*0f90*/  VIADD R5, R31, 0x10 ;  /* 0x000000101f057836 */ /* 0x000fe20000000000 */
[-C--:B------:R-:W-:Y:S01]  /*0fa0*/  ISETP.GE.OR P6, PT, R2, R58.reuse, P0 ;  /* 0x0000003a0200720c */ /* 0x080fe200007c6670 */
[----:B------:R-:W-:Y:S01]  /*0fb0*/  IMAD R11, R3, UR7, R11 ;  /* 0x00000007030b7c24 */ /* 0x000fe2000f8e020b */
[C---:B--2---:R-:W-:Y:S01]  /*0fc0*/  IADD3 R20, PT, PT, R31.reuse, 0x30, RZ ;  /* 0x000000301f147810 */ /* 0x044fe20007ffe0ff */
[----:B------:R-:W-:Y:S01]  /*0fd0*/  VIADD R2, R31, 0x18 ;  /* 0x000000181f027836 */ /* 0x000fe20000000000 */
[-C--:B------:R-:W-:Y:S01]  /*0fe0*/  ISETP.GE.OR P5, PT, R5, R58.reuse, P0 ;  /* 0x0000003a0500720c */ /* 0x080fe200007a6670 */
[C---:B------:R-:W-:Y:S01]  /*0ff0*/  VIADD R3, R31.reuse, 0x28 ;  /* 0x000000281f037836 */ /* 0x040fe20000000000 */
[----:B------:R-:W-:Y:S01]  /*1000*/  IADD3 R5, PT, PT, R31, 0x20, RZ ;  /* 0x000000201f057810 */ /* 0x000fe20007ffe0ff */
[----:B------:R-:W-:Y:S01]  /*1010*/  IMAD.WIDE.U32 R6, R6, 0x40, R8 ;  /* 0x0000004006067825 */ /* 0x000fe200078e0008 */
[----:B------:R-:W-:-:S02]  /*1020*/  ISETP.GE.OR P4, PT, R2, R58, P0 ;  /* 0x0000003a0200720c */ /* 0x000fc40000786670 */
[-C--:B------:R-:W-:Y:S01]  /*1030*/  ISETP.GE.OR P2, PT, R3, R58.reuse, P0 ;  /* 0x0000003a0300720c */ /* 0x080fe20000746670 */
[C---:B------:R-:W-:Y:S01]  /*1040*/  IMAD.WIDE.U32 R2, R4.reuse, UR10, R10 ;  /* 0x0000000a04027c25 */ /* 0x040fe2000f8e000a */
[----:B------:R-:W-:Y:S01]  /*1050*/  ISETP.GE.OR P3, PT, R5, R58, P0 ;  /* 0x0000003a0500720c */ /* 0x000fe20000766670 */
[----:B------:R3:W0:Y:S02]  /*1060*/  LDS.128 R12, [R0+0x11c00] ;  /* 0x011c0000000c7984 */ /* 0x0006240000000c00 */
[----:B------:R-:W-:Y:S02]  /*1070*/  IMAD R5, R4, UR11, R3 ;  /* 0x0000000b04057c24 */ /* 0x000fe4000f8e0203 */
[----:B------:R-:W-:Y:S01]  /*1080*/  VIADD R31, R31, 0x38 ;  /* 0x000000381f1f7836 */ /* 0x000fe20000000000 */
[----:B------:R-:W-:Y:S07]  /*1090*/  @P1 BRA `(.L_x_68) ;  /* 0x00000000002c1947 */ /* 0x000fee0003800000 */
[----:B------:R-:W1:Y:S01]  /*10a0*/  LDS.128 R8, [R0+0x10000] ;  /* 0x0100000000087984 */ /* 0x000e620000000c00 */
[----:B------:R-:W2:Y:S01]  /*10b0*/  LDCU.64 UR4, c[0x0][0x3c0] ;  /* 0x00007800ff0477ac */ /* 0x000ea20008000a00 */
[----:B------:R-:W-:Y:S01]  /*10c0*/  MOV R4, R2 ;  /* 0x0000000200047202 */ /* 0x000fe20000000f00 */
[----:B------:R-:W4:Y:S01]  /*10d0*/  LDCU.64 UR6, c[0x0][0x3a8] ;  /* 0x00007500ff0677ac */ /* 0x000f220008000a00 */
[----:B--2---:R-:W-:-:S03]  /*10e0*/  IMAD R19, R7, UR4, RZ ;  /* 0x0000000407137c24 */ /* 0x004fc6000f8e02ff */
[----:B------:R-:W-:-:S04]  /*10f0*/  IMAD.WIDE.U32 R16, R6, UR4, R4 ;  /* 0x0000000406107c25 */ /* 0x000fc8000f8e0004 */
[----:B------:R-:W-:Y:S01]  /*1100*/  IMAD R19, R6, UR5, R19 ;  /* 0x0000000506137c24 */ /* 0x000fe2000f8e0213 */
[----:B----4-:R-:W-:-:S03]  /*1110*/  LEA R18, P1, R16, UR6, 0x1 ;  /* 0x0000000610127c11 */ /* 0x010fc6000f8208ff */
[----:B------:R-:W-:-:S05]  /*1120*/  IMAD.IADD R17, R17, 0x1, R19 ;  /* 0x0000000111117824 */ /* 0x000fca00078e0213 */
[----:B------:R-:W-:-:S05]  /*1130*/  LEA.HI.X R19, R16, UR7, R17, 0x1, P1 ;  /* 0x0000000710137c11 */ /* 0x000fca00088f0c11 */
[----:B-1----:R1:W-:Y:S02]  /*1140*/  STG.E.128 desc[UR8][R18.64], R8 ;  /* 0x0000000812007986 */ /* 0x0023e4000c101d08 */
.L_x_68:
[----:B------:R-:W-:Y:S05]  /*1150*/  BSYNC.RECONVERGENT B0 ;  /* 0x0000000000007941 */ /* 0x000fea0003800200 */
.L_x_67:
[----:B-1----:R1:W2:Y:S01]  /*1160*/  LDS.128 R8, [R0+0x10400] ;  /* 0x0104000000087984 */ /* 0x0022a20000000c00 */
[----:B------:R-:W-:Y:S01]  /*1170*/  BSSY.RECONVERGENT B0, `(.L_x_69) ;  /* 0x0000011000007945 */ /* 0x000fe20003800200 */
[-C--:B------:R-:W-:Y:S02]  /*1180*/  ISETP.GE.OR P1, PT, R20, R58.reuse, P0 ;  /* 0x0000003a1400720c */ /* 0x080fe40000726670 */
[----:B------:R-:W-:Y:S01]  /*1190*/  ISETP.GE.OR P0, PT, R31, R58, P0 ;  /* 0x0000003a1f00720c */ /* 0x000fe20000706670 */
[----:B------:R-:W-:-:S12]  /*11a0*/  @P6 BRA `(.L_x_70) ;  /* 0x0000000000346947 */ /* 0x000fd80003800000 */
[----:B------:R-:W4:Y:S01]  /*11b0*/  LDCU.64 UR4, c[0x0][0x3c0] ;  /* 0x00007800ff0477ac */ /* 0x000f220008000a00 */
[----:B------:R-:W-:Y:S02]  /*11c0*/  IADD3 R19, P6, PT, R6, 0x8, RZ ;  /* 0x0000000806137810 */ /* 0x000fe40007fde0ff */
[----:B------:R-:W-:Y:S01]  /*11d0*/  MOV R17, R5 ;  /* 0x0000000500117202 */ /* 0x000fe20000000f00 */
[----:B------:R-:W5:Y:S01]  /*11e0*/  LDCU.64 UR6, c[0x0][0x3a8] ;  /* 0x00007500ff0677ac */ /* 0x000f620008000a00 */
[----:B------:R-:W-:-:S05]  /*11f0*/  IADD3.X R16, PT, PT, RZ, R7, RZ, P6, !PT ;  /* 0x00000007ff107210 */ /* 0x000fca00037fe4ff */
[----:B----4-:R-:W-:Y:S02]  /*1200*/  IMAD R18, R16, UR4, RZ ;  /* 0x0000000410127c24 */ /* 0x010fe4000f8e02ff */
[----:B------:R-:W-:-:S04]  /*1210*/  IMAD.MOV.U32 R16, RZ, RZ, R2 ;  /* 0x000000ffff107224 */ /* 0x000fc800078e0002 */
[----:B------:R-:W-:-:S04]  /*1220*/  IMAD.WIDE.U32 R16, R19, UR4, R16 ;  /* 0x0000000413107c25 */ /* 0x000fc8000f8e0010 */
[----:B------:R-:W-:Y:S01]  /*1230*/  IMAD R19, R19, UR5, R18 ;  /* 0x0000000513137c24 */ /* 0x000fe2000f8e0212 */
[----:B-----5:R-:W-:-:S03]  /*1240*/  LEA R18, P6, R16, UR6, 0x1 ;  /* 0x0000000610127c11 */ /* 0x020fc6000f8c08ff */
[----:B------:R-:W-:-:S05]  /*1250*/  IMAD.IADD R17, R17, 0x1, R19 ;  /* 0x0000000111117824 */ /* 0x000fca00078e0213 */
[----:B------:R-:W-:-:S05]  /*1260*/  LEA.HI.X R19, R16, UR7, R17, 0x1, P6 ;  /* 0x0000000710137c11 */ /* 0x000fca000b0f0c11 */
[----:B--2---:R4:W-:Y:S02]  /*1270*/  STG.E.128 desc[UR8][R18.64], R8 ;  /* 0x0000000812007986 */ /* 0x0049e4000c101d08 */
.L_x_70:
[----:B------:R-:W-:Y:S05]  /*1280*/  BSYNC.RECONVERGENT B0 ;  /* 0x0000000000007941 */ /* 0x000fea0003800200 */
.L_x_69:
[----:B--2-4-:R2:W4:Y:S01]  /*1290*/  LDS.128 R8, [R0+0x10800] ;  /* 0x0108000000087984 */ /* 0x0145220000000c00 */
[----:B------:R-:W-:Y:S04]  /*12a0*/  BSSY.RECONVERGENT B0, `(.L_x_71) ;  /* 0x000000f000007945 */ /* 0x000fe80003800200 */
[----:B------:R-:W-:Y:S05]  /*12b0*/  @P5 BRA `(.L_x_72) ;  /* 0x0000000000345947 */ /* 0x000fea0003800000 */
[----:B------:R-:W5:Y:S01]  /*12c0*/  LDCU.64 UR4, c[0x0][0x3c0] ;  /* 0x00007800ff0477ac */ /* 0x000f620008000a00 */
[----:B------:R-:W-:Y:S02]  /*12d0*/  IADD3 R19, P5, PT, R6, 0x10, RZ ;  /* 0x0000001006137810 */ /* 0x000fe40007fbe0ff */
[----:B------:R-:W-:Y:S01]  /*12e0*/  MOV R17, R5 ;  /* 0x0000000500117202 */ /* 0x000fe20000000f00 */
[----:B------:R-:W0:Y:S01]  /*12f0*/  LDCU.64 UR6, c[0x0][0x3a8] ;  /* 0x00007500ff0677ac */ /* 0x000e220008000a00 */
[----:B------:R-:W-:-:S05]  /*1300*/  IADD3.X R16, PT, PT, RZ, R7, RZ, P5, !PT ;  /* 0x00000007ff107210 */ /* 0x000fca0002ffe4ff */
[----:B-----5:R-:W-:Y:S02]  /*1310*/  IMAD R18, R16, UR4, RZ ;  /* 0x0000000410127c24 */ /* 0x020fe4000f8e02ff */
[----:B------:R-:W-:-:S04]  /*1320*/  IMAD.MOV.U32 R16, RZ, RZ, R2 ;  /* 0x000000ffff107224 */ /* 0x000fc800078e0002 */
[----:B------:R-:W-:-:S04]  /*1330*/  IMAD.WIDE.U32 R16, R19, UR4, R16 ;  /* 0x0000000413107c25 */ /* 0x000fc8000f8e0010 */
[----:B------:R-:W-:Y:S01]  /*1340*/  IMAD R19, R19, UR5, R18 ;  /* 0x0000000513137c24 */ /* 0x000fe2000f8e0212 */
[----:B0-----:R-:W-:-:S03]  /*1350*/  LEA R18, P5, R16, UR6, 0x1 ;  /* 0x0000000610127c11 */ /* 0x001fc6000f8a08ff */
[----:B------:R-:W-:-:S05]  /*1360*/  IMAD.IADD R17, R17, 0x1, R19 ;  /* 0x0000000111117824 */ /* 0x000fca00078e0213 */
[----:B------:R-:W-:-:S05]  /*1370*/  LEA.HI.X R19, R16, UR7, R17, 0x1, P5 ;  /* 0x0000000710137c11 */ /* 0x000fca000a8f0c11 */
[----:B----4-:R0:W-:Y:S02]  /*1380*/  STG.E.128 desc[UR8][R18.64], R8 ;  /* 0x0000000812007986 */ /* 0x0101e4000c101d08 */
.L_x_72:
[----:B------:R-:W-:Y:S05]  /*1390*/  BSYNC.RECONVERGENT B0 ;  /* 0x0000000000007941 */ /* 0x000fea0003800200 */
.L_x_71:
[----:B0---4-:R0:W4:Y:S01]  /*13a0*/  LDS.128 R8, [R0+0x10c00] ;  /* 0x010c000000087984 */ /* 0x0111220000000c00 */
[----:B------:R-:W-:Y:S04]  /*13b0*/  BSSY.RECONVERGENT B0, `(.L_x_73) ;  /* 0x000000f000007945 */ /* 0x000fe80003800200 */
[----:B------:R-:W-:Y:S05]  /*13c0*/  @P4 BRA `(.L_x_74) ;  /* 0x0000000000344947 */ /* 0x000fea0003800000 */
[----:B------:R-:W5:Y:S01]  /*13d0*/  LDCU.64 UR4, c[0x0][0x3c0] ;  /* 0x00007800ff0477ac */ /* 0x000f620008000a00 */
[----:B------:R-:W-:Y:S02]  /*13e0*/  IADD3 R19, P4, PT, R6, 0x18, RZ ;  /* 0x0000001806137810 */ /* 0x000fe40007f9e0ff */
[----:B------:R-:W-:Y:S01]  /*13f0*/  MOV R17, R5 ;  /* 0x0000000500117202 */ /* 0x000fe20000000f00 */
[----:B------:R-:W1:Y:S01]  /*1400*/  LDCU.64 UR6, c[0x0][0x3a8] ;  /* 0x00007500ff0677ac */ /* 0x000e620008000a00 */
[----:B------:R-:W-:-:S05]  /*1410*/  IADD3.X R16, PT, PT, RZ, R7, RZ, P4, !PT ;  /* 0x00000007ff107210 */ /* 0x000fca00027fe4ff */
[----:B-----5:R-:W-:Y:S02]  /*1420*/  IMAD R18, R16, UR4, RZ ;  /* 0x0000000410127c24 */ /* 0x020fe4000f8e02ff */
[----:B------:R-:W-:-:S04]  /*1430*/  IMAD.MOV.U32 R16, RZ, RZ, R2 ;  /* 0x000000ffff107224 */ /* 0x000fc800078e0002 */
[----:B------:R-:W-:-:S04]  /*1440*/  IMAD.WIDE.U32 R16, R19, UR4, R16 ;  /* 0x0000000413107c25 */ /* 0x000fc8000f8e0010 */
[----:B------:R-:W-:Y:S01]  /*1450*/  IMAD R19, R19, UR5, R18 ;  /* 0x0000000513137c24 */ /* 0x000fe2000f8e0212 */
[----:B-1----:R-:W-:-:S03]  /*1460*/  LEA R18, P4, R16, UR6, 0x1 ;  /* 0x0000000610127c11 */ /* 0x002fc6000f8808ff */
[----:B------:R-:W-:-:S05]  /*1470*/  IMAD.IADD R17, R17, 0x1, R19 ;  /* 0x0000000111117824 */ /* 0x000fca00078e0213 */
[----:B------:R-:W-:-:S05]  /*1480*/  LEA.HI.X R19, R16, UR7, R17, 0x1, P4 ;  /* 0x0000000710137c11 */ /* 0x000fca000a0f0c11 */
[----:B----4-:R1:W-:Y:S02]  /*1490*/  STG.E.128 desc[UR8][R18.64], R8 ;  /* 0x0000000812007986 */ /* 0x0103e4000c101d08 */
.L_x_74:
[----:B------:R-:W-:Y:S05]  /*14a0*/  BSYNC.RECONVERGENT B0 ;  /* 0x0000000000007941 */ /* 0x000fea0003800200 */
.L_x_73:
[----:B-1--4-:R1:W4:Y:S01]  /*14b0*/  LDS.128 R8, [R0+0x11000] ;  /* 0x0110000000087984 */ /* 0x0123220000000c00 */
        /* <DEDUP_REMOVED lines=15> */
.L_x_76:
[----:B------:R-:W-:Y:S05]  /*15b0*/  BSYNC.RECONVERGENT B0 ;  /* 0x0000000000007941 */ /* 0x000fea0003800200 */
.L_x_75:
        /* <DEDUP_REMOVED lines=16> */
.L_x_78:
[----:B------:R-:W-:Y:S05]  /*16c0*/  BSYNC.RECONVERGENT B0 ;  /* 0x0000000000007941 */ /* 0x000fea0003800200 */
.L_x_77:
[----:B-1--4-:R1:W4:Y:S01]  /*16d0*/  LDS.128 R8, [R0+0x11800] ;  /* 0x0118000000087984 */ /* 0x0123220000000c00 */
[----:B------:R-:W-:Y:S04]  /*16e0*/  BSSY.RECONVERGENT B0, `(.L_x_79) ;  /* 0x000000f000007945 */ /* 0x000fe80003800200 */
[----:B------:R-:W-:Y:S05]  /*16f0*/  @P1 BRA `(.L_x_80) ;  /* 0x0000000000341947 */ /* 0x000fea0003800000 */
[----:B------:R-:W5:Y:S01]  /*1700*/  LDCU.64 UR4, c[0x0][0x3c0] ;  /* 0x00007800ff0477ac */ /* 0x000f620008000a00 */
[----:B------:R-:W-:Y:S01]  /*1710*/  IADD3 R19, P1, PT, R6, 0x30, RZ ;  /* 0x0000003006137810 */ /* 0x000fe20007f3e0ff */
[----:B------:R-:W-:Y:S01]  /*1720*/  IMAD.MOV.U32 R16, RZ, RZ, R2 ;  /* 0x000000ffff107224 */ /* 0x000fe200078e0002 */
[----:B------:R-:W-:Y:S01]  /*1730*/  MOV R17, R5 ;  /* 0x0000000500117202 */ /* 0x000fe20000000f00 */
[----:B------:R-:W5:Y:S01]  /*1740*/  LDCU.64 UR6, c[0x0][0x3a8] ;  /* 0x00007500ff0677ac */ /* 0x000f620008000a00 */
[----:B0123--:R-:W-:-:S05]  /*1750*/  IADD3.X R0, PT, PT, RZ, R7, RZ, P1, !PT ;  /* 0x00000007ff007210 */ /* 0x00ffca0000ffe4ff */
[----:B-----5:R-:W-:Y:S02]  /*1760*/  IMAD R0, R0, UR4, RZ ;  /* 0x0000000400007c24 */ /* 0x020fe4000f8e02ff */
[----:B------:R-:W-:-:S04]  /*1770*/  IMAD.WIDE.U32 R16, R19, UR4, R16 ;  /* 0x0000000413107c25 */ /* 0x000fc8000f8e0010 */
[----:B------:R-:W-:Y:S01]  /*1780*/  IMAD R19, R19, UR5, R0 ;  /* 0x0000000513137c24 */ /* 0x000fe2000f8e0200 */
[----:B------:R-:W-:-:S03]  /*1790*/  LEA R18, P1, R16, UR6, 0x1 ;  /* 0x0000000610127c11 */ /* 0x000fc6000f8208ff */
[----:B------:R-:W-:-:S05]  /*17a0*/  IMAD.IADD R17, R17, 0x1, R19 ;  /* 0x0000000111117824 */ /* 0x000fca00078e0213 */
[----:B------:R-:W-:-:S05]  /*17b0*/  LEA.HI.X R19, R16, UR7, R17, 0x1, P1 ;  /* 0x0000000710137c11 */ /* 0x000fca00088f0c11 */
[----:B----4-:R0:W-:Y:S02]  /*17c0*/  STG.E.128 desc[UR8][R18.64], R8 ;  /* 0x0000000812007986 */ /* 0x0101e4000c101d08 */
.L_x_80:
[----:B------:R-:W-:Y:S05]  /*17d0*/  BSYNC.RECONVERGENT B0 ;  /* 0x0000000000007941 */ /* 0x000fea0003800200 */
.L_x_79:
[----:B------:R-:W-:Y:S05]  /*17e0*/  @P0 EXIT ;  /* 0x000000000000094d */ /* 0x000fea0003800000 */
[----:B------:R-:W5:Y:S01]  /*17f0*/  LDCU.64 UR4, c[0x0][0x3c0] ;  /* 0x00007800ff0477ac */ /* 0x000f620008000a00 */
[----:B0---4-:R-:W-:Y:S01]  /*1800*/  IADD3 R9, P0, PT, R6, 0x38, RZ ;  /* 0x0000003806097810 */ /* 0x011fe20007f1e0ff */
[----:B------:R-:W-:Y:S01]  /*1810*/  IMAD.MOV.U32 R3, RZ, RZ, R5 ;  /* 0x000000ffff037224 */ /* 0x000fe200078e0005 */
[----:B------:R-:W0:Y:S02]  /*1820*/  LDCU.64 UR6, c[0x0][0x3a8] ;  /* 0x00007500ff0677ac */ /* 0x000e240008000a00 */
[----:B------:R-:W-:-:S05]  /*1830*/  IADD3.X R6, PT, PT, RZ, R7, RZ, P0, !PT ;  /* 0x00000007ff067210 */ /* 0x000fca00007fe4ff */
[----:B-----5:R-:W-:Y:S02]  /*1840*/  IMAD R6, R6, UR4, RZ ;  /* 0x0000000406067c24 */ /* 0x020fe4000f8e02ff */
[----:B------:R-:W-:-:S04]  /*1850*/  IMAD.WIDE.U32 R2, R9, UR4, R2 ;  /* 0x0000000409027c25 */ /* 0x000fc8000f8e0002 */
[----:B------:R-:W-:Y:S01]  /*1860*/  IMAD R9, R9, UR5, R6 ;  /* 0x0000000509097c24 */ /* 0x000fe2000f8e0206 */
[----:B0-----:R-:W-:-:S04]  /*1870*/  LEA R4, P0, R2, UR6, 0x1 ;  /* 0x0000000602047c11 */ /* 0x001fc8000f8008ff */
[----:B------:R-:W-:-:S04]  /*1880*/  IADD3 R3, PT, PT, R3, R9, RZ ;  /* 0x0000000903037210 */ /* 0x000fc80007ffe0ff */
[----:B------:R-:W-:-:S05]  /*1890*/  LEA.HI.X R5, R2, UR7, R3, 0x1, P0 ;  /* 0x0000000702057c11 */ /* 0x000fca00080f0c03 */
[----:B------:R-:W-:Y:S01]  /*18a0*/  STG.E.128 desc[UR8][R4.64], R12 ;  /* 0x0000000c04007986 */ /* 0x000fe2000c101d08 */
[----:B------:R-:W-:Y:S05]  /*18b0*/  EXIT ;  /* 0x000000000000794d */ /* 0x000fea0003800000 */
.L_x_81:
        /* <DEDUP_REMOVED lines=12> */
.L_x_121:


//--------------------- .text._ZN7cutlass13device_kernelIN5flash11enable_sm90INS1_16FlashAttnBwdSm90INS1_25CollectiveMainloopBwdSm90ILi2ELi1ELi1EN4cute5tupleIJNS5_1CILi1EEES8_S8_EEENS6_IJNS7_ILi64EEENS7_ILi80EEENS7_ILi256EEEEEENS_10bfloat16_tEfNS_4arch4Sm90ELb1ELb0ELb1ELb1ELb0ELb0ELb1ELb1ELi2ELi1ELi1ELi1ELb0EEENS1_24CollectiveEpilogueBwdGQAISD_fSG_Li256ELb1ELb0EEENS1_25SingleTileBwdLPTSchedulerILb1ELi80ELb0EEEEEEEEEvNT_6ParamsE --------------------------
	.section	.text._ZN7cutlass13device_kernelIN5flash11enable_sm90INS1_16FlashAttnBwdSm90INS1_25CollectiveMainloopBwdSm90ILi2ELi1ELi1EN4cute5tupleIJNS5_1CILi1EEES8_S8_EEENS6_IJNS7_ILi64EEENS7_ILi80EEENS7_ILi256EEEEEENS_10bfloat16_tEfNS_4arch4Sm90ELb1ELb0ELb1ELb1ELb0ELb0ELb1ELb1ELi2ELi1ELi1ELi1ELb0EEENS1_24CollectiveEpilogueBwdGQAISD_fSG_Li256ELb1ELb0EEENS1_25SingleTileBwdLPTSchedulerILb1ELi80ELb0EEEEEEEEEvNT_6ParamsE,"ax",@progbits
	.align	128
.text._ZN7cutlass13device_kernelIN5flash11enable_sm90INS1_16FlashAttnBwdSm90INS1_25CollectiveMainloopBwdSm90ILi2ELi1ELi1EN4cute5tupleIJNS5_1CILi1EEES8_S8_EEENS6_IJNS7_ILi64EEENS7_ILi80EEENS7_ILi256EEEEEENS_10bfloat16_tEfNS_4arch4Sm90ELb1ELb0ELb1ELb1ELb0ELb0ELb1ELb1ELi2ELi1ELi1ELi1ELb0EEENS1_24CollectiveEpilogueBwdGQAISD_fSG_Li256ELb1ELb0EEENS1_25SingleTileBwdLPTSchedulerILb1ELi80ELb0EEEEEEEEEvNT_6ParamsE:
        .type           _ZN7cutlass13device_kernelIN5flash11enable_sm90INS1_16FlashAttnBwdSm90INS1_25CollectiveMainloopBwdSm90ILi2ELi1ELi1EN4cute5tupleIJNS5_1CILi1EEES8_S8_EEENS6_IJNS7_ILi64EEENS7_ILi80EEENS7_ILi256EEEEEENS_10bfloat16_tEfNS_4arch4Sm90ELb1ELb0ELb1ELb1ELb0ELb0ELb1ELb1ELi2ELi1ELi1ELi1ELb0EEENS1_24CollectiveEpilogueBwdGQAISD_fSG_Li256ELb1ELb0EEENS1_25SingleTileBwdLPTSchedulerILb1ELi80ELb0EEEEEEEEEvNT_6ParamsE,@function
        .size           _ZN7cutlass13device_kernelIN5flash11enable_sm90INS1_16FlashAttnBwdSm90INS1_25CollectiveMainloopBwdSm90ILi2ELi1ELi1EN4cute5tupleIJNS5_1CILi1EEES8_S8_EEENS6_IJNS7_ILi64EEENS7_ILi80EEENS7_ILi256EEEEEENS_10bfloat16_tEfNS_4arch4Sm90ELb1ELb0ELb1ELb1ELb0ELb0ELb1ELb1ELi2ELi1ELi1ELi1ELb0EEENS1_24CollectiveEpilogueBwdGQAISD_fSG_Li256ELb1ELb0EEENS1_25SingleTileBwdLPTSchedulerILb1ELi80ELb0EEEEEEEEEvNT_6ParamsE,(.L_x_122 - _ZN7cutlass13device_kernelIN5flash11enable_sm90INS1_16FlashAttnBwdSm90INS1_25CollectiveMainloopBwdSm90ILi2ELi1ELi1EN4cute5tupleIJNS5_1CILi1EEES8_S8_EEENS6_IJNS7_ILi64EEENS7_ILi80EEENS7_ILi256EEEEEENS_10bfloat16_tEfNS_4arch4Sm90ELb1ELb0ELb1ELb1ELb0ELb0ELb1ELb1ELi2ELi1ELi1ELi1ELb0EEENS1_24CollectiveEpilogueBwdGQAISD_fSG_Li256ELb1ELb0EEENS1_25SingleTileBwdLPTSchedulerILb1ELi80ELb0EEEEEEEEEvNT_6ParamsE)
        .other          _ZN7cutlass13device_kernelIN5flash11enable_sm90INS1_16FlashAttnBwdSm90INS1_25CollectiveMainloopBwdSm90ILi2ELi1ELi1EN4cute5tupleIJNS5_1CILi1EEES8_S8_EEENS6_IJNS7_ILi64EEENS7_ILi80EEENS7_ILi256EEEEEENS_10bfloat16_tEfNS_4arch4Sm90ELb1ELb0ELb1ELb1ELb0ELb0ELb1ELb1ELi2ELi1ELi1ELi1ELb0EEENS1_24CollectiveEpilogueBwdGQAISD_fSG_Li256ELb1ELb0EEENS1_25SingleTileBwdLPTSchedulerILb1ELi80ELb0EEEEEEEEEvNT_6ParamsE,@"STO_CUDA_ENTRY STV_DEFAULT"
_ZN7cutlass13device_kernelIN5flash11enable_sm90INS1_16FlashAttnBwdSm90INS1_25CollectiveMainloopBwdSm90ILi2ELi1ELi1EN4cute5tupleIJNS5_1CILi1EEES8_S8_EEENS6_IJNS7_ILi64EEENS7_ILi80EEENS7_ILi256EEEEEENS_10bfloat16_tEfNS_4arch4Sm90ELb1ELb0ELb1ELb1ELb0ELb0ELb1ELb1ELi2ELi1ELi1ELi1ELb0EEENS1_24CollectiveEpilogueBwdGQAISD_fSG_Li256ELb1ELb0EEENS1_25SingleTileBwdLPTSchedulerILb1ELi80ELb0EEEEEEEEEvNT_6ParamsE:
[----:B------:R-:W-:Y:S01]  /*0000*/  LDC R1, c[0x0][0x37c] ;  /* 0x0000df00ff017b82 */ /* 0x000fe20000000800 */
[----:B------:R-:W-:Y:S05]  /*0010*/  EXIT ;  /* 0x000000000000794d */ /* 0x000fea0003800000 */
.L_x_82:
        /* <DEDUP_REMOVED lines=14> */
.L_x_122:


//--------------------- .text._ZN7cutlass13device_kernelIN5flash22FlashAttnBwdPreprocessIN4cute5tupleIJNS3_1CILi64EEENS5_ILi256EEEEEENS_10bfloat16_tEfNS_4arch4Sm90ELb1ELb1EEEEEvNT_6ParamsE --------------------------
	.section	.text._ZN7cutlass13device_kernelIN5flash22FlashAttnBwdPreprocessIN4cute5tupleIJNS3_1CILi64EEENS5_ILi256EEEEEENS_10bfloat16_tEfNS_4arch4Sm90ELb1ELb1EEEEEvNT_6ParamsE,"ax",@progbits
	.align	128
.text._ZN7cutlass13device_kernelIN5flash22FlashAttnBwdPreprocessIN4cute5tupleIJNS3_1CILi64EEENS5_ILi256EEEEEENS_10bfloat16_tEfNS_4arch4Sm90ELb1ELb1EEEEEvNT_6ParamsE:
        .type           _ZN7cutlass13device_kernelIN5flash22FlashAttnBwdPreprocessIN4cute5tupleIJNS3_1CILi64EEENS5_ILi256EEEEEENS_10bfloat16_tEfNS_4arch4Sm90ELb1ELb1EEEEEvNT_6ParamsE,@function
        .size           _ZN7cutlass13device_kernelIN5flash22FlashAttnBwdPreprocessIN4cute5tupleIJNS3_1CILi64EEENS5_ILi256EEEEEENS_10bfloat16_tEfNS_4arch4Sm90ELb1ELb1EEEEEvNT_6ParamsE,(.L_x_123 - _ZN7cutlass13device_kernelIN5flash22FlashAttnBwdPreprocessIN4cute5tupleIJNS3_1CILi64EEENS5_ILi256EEEEEENS_10bfloat16_tEfNS_4arch4Sm90ELb1ELb1EEEEEvNT_6ParamsE)
        .other          _ZN7cutlass13device_kernelIN5flash22FlashAttnBwdPreprocessIN4cute5tupleIJNS3_1CILi64EEENS5_ILi256EEEEEENS_10bfloat16_tEfNS_4arch4Sm90ELb1ELb1EEEEEvNT_6ParamsE,@"STO_CUDA_ENTRY STV_DEFAULT"
_ZN7cutlass13device_kernelIN5flash22FlashAttnBwdPreprocessIN4cute5tupleIJNS3_1CILi64EEENS5_ILi256EEEEEENS_10bfloat16_tEfNS_4arch4Sm90ELb1ELb1EEEEEvNT_6ParamsE:
[----:B------:R-:W-:Y:S01]  /*0000*/  LDC R1, c[0x0][0x37c] ;  /* 0x0000df00ff017b82 */ /* 0x000fe20000000800 */
[----:B------:R-:W0:Y:S07]  /*0010*/  LDCU.64 UR10, c[0x0][0x460] ;  /* 0x00008c00ff0a77ac */ /* 0x000e2e0008000a00 */
[----:B------:R-:W1:Y:S01]  /*0020*/  S2UR UR16, SR_CTAID.X ;  /* 0x00000000001079c3 */ /* 0x000e620000002500 */
[----:B------:R-:W2:Y:S07]  /*0030*/  LDCU.64 UR12, c[0x0][0x358] ;  /* 0x00006b00ff0c77ac */ /* 0x000eae0008000a00 */
[----:B------:R-:W3:Y:S08]  /*0040*/  S2UR UR15, SR_CTAID.Y ;  /* 0x00000000000f79c3 */ /* 0x000ef00000002600 */
[----:B------:R-:W4:Y:S01]  /*0050*/  S2UR UR14, SR_CTAID.Z ;  /* 0x00000000000e79c3 */ /* 0x000f220000002700 */
[----:B0-----:R-:W-:-:S04]  /*0060*/  UISETP.NE.U32.AND UP1, UPT, UR10, URZ, UPT ;  /* 0x000000ff0a00728c */ /* 0x001fc8000bf25070 */
[----:B------:R-:W-:-:S09]  /*0070*/  UISETP.NE.AND.EX UP2, UPT, UR11, URZ, UPT, UP1 ;  /* 0x000000ff0b00728c */ /* 0x000fd2000bf45310 */
[----:B-12---:R-:W-:Y:S05]  /*0080*/  BRA.U UP2, `(.L_x_83) ;  /* 0x0000000102247547 */ /* 0x006fea000b800000 */
[----:B------:R-:W0:Y:S01]  /*0090*/  LDCU.64 UR6, c[0x0][0x468] ;  /* 0x00008d00ff0677ac */ /* 0x000e220008000a00 */
[----:B------:R-:W1:Y:S01]  /*00a0*/  LDCU UR5, c[0x0][0x388] ;  /* 0x00007100ff0577ac */ /* 0x000e620008000800 */
[----:B------:R-:W-:Y:S01]  /*00b0*/  UMOV UR4, URZ ;  /* 0x000000ff00047c82 */ /* 0x000fe20008000000 */
[----:B0-----:R-:W-:-:S03]  /*00c0*/  UISETP.NE.U32.AND UP0, UPT, UR6, URZ, UPT ;  /* 0x000000ff0600728c */ /* 0x001fc6000bf05070 */
[----:B------:R-:W-:Y:S01]  /*00d0*/  UMOV UR6, URZ ;  /* 0x000000ff00067c82 */ /* 0x000fe20008000000 */
[----:B------:R-:W-:-:S03]  /*00e0*/  UISETP.NE.AND.EX UP0, UPT, UR7, URZ, UPT, UP0 ;  /* 0x000000ff0700728c */ /* 0x000fc6000bf05300 */
[----:B------:R-:W-:-:S06]  /*00f0*/  UMOV UR7, URZ ;  /* 0x000000ff00077c82 */ /* 0x000fcc0008000000 */
[----:B-1----:R-:W-:Y:S05]  /*0100*/  BRA.U !UP0, `(.L_x_84) ;  /* 0x0000000108687547 */ /* 0x002fea000b800000 */
[----:B------:R-:W-:Y:S05]  /*0110*/  BRA `(.L_x_85) ;  /* 0x00000000003c7947 */ /* 0x000fea0003800000 */
.L_x_83:
[----:B------:R-:W4:Y:S01]  /*0120*/  LDCU.64 UR4, c[0x0][0x460] ;  /* 0x00008c00ff0477ac */ /* 0x000f220008000a00 */
[----:B------:R-:W0:Y:S01]  /*0130*/  LDCU.64 UR8, c[0x0][0x468] ;  /* 0x00008d00ff0877ac */ /* 0x000e220008000a00 */
[----:B----4-:R-:W-:-:S06]  /*0140*/  UIMAD.WIDE.U32 UR4, UR14, 0x4, UR4 ;  /* 0x000000040e0478a5 */ /* 0x010fcc000f8e0004 */
[----:B------:R-:W-:Y:S02]  /*0150*/  IMAD.U32 R2, RZ, RZ, UR4 ;  /* 0x00000004ff027e24 */ /* 0x000fe4000f8e00ff */
[----:B------:R-:W-:-:S05]  /*0160*/  IMAD.U32 R3, RZ, RZ, UR5 ;  /* 0x00000005ff037e24 */ /* 0x000fca000f8e00ff */
[----:B------:R-:W2:Y:S01]  /*0170*/  LDG.E R0, desc[UR12][R2.64] ;  /* 0x0000000c02007981 */ /* 0x000ea2000c1e1900 */
[----:B0-----:R-:W-:-:S04]  /*0180*/  UISETP.NE.U32.AND UP0, UPT, UR8, URZ, UPT ;  /* 0x000000ff0800728c */ /* 0x001fc8000bf05070 */
[----:B------:R-:W-:Y:S01]  /*0190*/  UISETP.NE.AND.EX UP0, UPT, UR9, URZ, UPT, UP0 ;  /* 0x000000ff0900728c */ /* 0x000fe2000bf05300 */
[----:B--2---:R-:W-:-:S13]  /*01a0*/  R2UR UR6, R0 ;  /* 0x00000000000672ca */ /* 0x004fda00000e0000 */
[----:B------:R-:W-:Y:S02]  /*01b0*/  ULEA UR4, UR14, UR6, 0x6 ;  /* 0x000000060e047291 */ /* 0x000fe4000f8e30ff */
[----:B------:R-:W-:Y:S02]  /*01c0*/  USHF.R.S32.HI UR7, URZ, 0x1f, UR6 ;  /* 0x0000001fff077899 */ /* 0x000fe40008011406 */
[----:B------:R-:W-:-:S04]  /*01d0*/  USHF.R.S32.HI UR5, URZ, 0x1f, UR4 ;  /* 0x0000001fff057899 */ /* 0x000fc80008011404 */
[----:B------:R-:W-:-:S04]  /*01e0*/  ULEA.HI UR4, UR5, UR4, URZ, 0x6 ;  /* 0x0000000405047291 */ /* 0x000fc8000f8f30ff */
[----:B------:R-:W-:Y:S01]  /*01f0*/  ULOP3.LUT UR4, UR4, 0xffffffc0, URZ, 0xc0, !UPT ;  /* 0xffffffc004047892 */ /* 0x000fe2000f8ec0ff */
[----:B------:R-:W-:Y:S11]  /*0200*/  BRA.U !UP0, `(.L_x_86) ;  /* 0x00000001081c7547 */ /* 0x000ff6000b800000 */
.L_x_85:
[----:B------:R-:W4:Y:S02]  /*0210*/  LDCU.64 UR8, c[0x0][0x468] ;  /* 0x00008d00ff0877ac */ /* 0x000f240008000a00 */
[----:B----4-:R-:W-:-:S06]  /*0220*/  UIMAD.WIDE.U32 UR8, UR14, 0x4, UR8 ;  /* 0x000000040e0878a5 */ /* 0x010fcc000f8e0008 */
[----:B------:R-:W-:Y:S01]  /*0230*/  IMAD.U32 R2, RZ, RZ, UR8 ;  /* 0x00000008ff027e24 */ /* 0x000fe2000f8e00ff */
[----:B------:R-:W-:-:S05]  /*0240*/  MOV R3, UR9 ;  /* 0x0000000900037c02 */ /* 0x000fca0008000f00 */
[----:B------:R-:W2:Y:S02]  /*0250*/  LDG.E R2, desc[UR12][R2.64] ;  /* 0x0000000c02027981 */ /* 0x000ea4000c1e1900 */
[----:B--2---:R-:W-:Y:S01]  /*0260*/  R2UR UR5, R2 ;  /* 0x00000000020572ca */ /* 0x004fe200000e0000 */
[----:B------:R-:W-:-:S14]  /*0270*/  BRA `(.L_x_84) ;  /* 0x00000000000c7947 */ /* 0x000fdc0003800000 */
.L_x_86:
[----:B------:R-:W2:Y:S02]  /*0280*/  LDG.E R2, desc[UR12][R2.64+0x4] ;  /* 0x0000040c02027981 */ /* 0x000ea4000c1e1900 */
[----:B--2---:R-:W-:-:S13]  /*0290*/  R2UR UR5, R2 ;  /* 0x00000000020572ca */ /* 0x004fda00000e0000 */
[----:B------:R-:W-:-:S12]  /*02a0*/  UIADD3 UR5, UPT, UPT, -UR6, UR5, URZ ;  /* 0x0000000506057290 */ /* 0x000fd8000fffe1ff */
.L_x_84:
[----:B------:R-:W-:Y:S01]  /*02b0*/  USHF.L.U32 UR8, UR16, 0x6, URZ ;  /* 0x0000000610087899 */ /* 0x000fe200080006ff */
[----:B------:R-:W0:Y:S01]  /*02c0*/  S2R R64, SR_TID.X ;  /* 0x0000000000407919 */ /* 0x000e220000002100 */
[----:B------:R-:W-:Y:S02]  /*02d0*/  PLOP3.LUT P0, PT, PT, PT, UP1, 0x80, 0x8 ;  /* 0x000000000008781c */ /* 0x000fe40003f0f018 */
[----:B------:R-:W-:Y:S02]  /*02e0*/  UISETP.GT.AND UP0, UPT, UR5, UR8, UPT ;  /* 0x000000080500728c */ /* 0x000fe4000bf04270 */
[----:B------:R-:W-:-:S04]  /*02f0*/  ISETP.NE.AND.EX P0, PT, RZ, UR11, PT, P0 ;  /* 0x0000000bff007c0c */ /* 0x000fc8000bf05300 */
[----:B------:R-:W-:-:S13]  /*0300*/  PLOP3.LUT P1, PT, PT, PT, UP0, 0x80, 0x8 ;  /* 0x000000000008781c */ /* 0x000fda0003f2f008 */
[----:B---34-:R-:W-:Y:S05]  /*0310*/  @!P1 EXIT P0 ;  /* 0x000000000000994d */ /* 0x018fea0000000000 */
[----:B------:R-:W-:Y:S01]  /*0320*/  UIADD3 UR18, UPT, UPT, -UR8, UR5, URZ ;  /* 0x0000000508127290 */ /* 0x000fe2000fffe1ff */
[----:B------:R-:W1:Y:S01]  /*0330*/  LDC.64 R4, c[0x0][0x400] ;  /* 0x00010000ff047b82 */ /* 0x000e620000000a00 */
[----:B0-----:R-:W-:Y:S01]  /*0340*/  SHF.R.U32.HI R6, RZ, 0x4, R64 ;  /* 0x00000004ff067819 */ /* 0x001fe20000011640 */
[----:B------:R-:W-:Y:S01]  /*0350*/  IMAD.MOV.U32 R65, RZ, RZ, RZ ;  /* 0x000000ffff417224 */ /* 0x000fe200078e00ff */
[----:B------:R-:W-:Y:S01]  /*0360*/  USEL UR17, UR14, URZ, !UP2 ;  /* 0x000000ff0e117287 */ /* 0x000fe2000d000000 */
[----:B------:R-:W-:Y:S01]  /*0370*/  MOV R7, UR16 ;  /* 0x0000001000077c02 */ /* 0x000fe20008000f00 */
[----:B------:R-:W-:Y:S01]  /*0380*/  BSSY.RECONVERGENT B0, `(.L_x_87) ;  /* 0x0000038000007945 */ /* 0x000fe20003800200 */
[----:B------:R-:W-:Y:S02]  /*0390*/  ISETP.GE.AND P0, PT, R64, UR18, PT ;  /* 0x0000001240007c0c */ /* 0x000fe4000bf06270 */
[----:B------:R-:W-:Y:S01]  /*03a0*/  CS2R R72, SRZ ;  /* 0x0000000000487805 */ /* 0x000fe2000001ff00 */
[----:B------:R-:W0:Y:S01]  /*03b0*/  LDC.64 R10, c[0x0][0x3a0] ;  /* 0x0000e800ff0a7b82 */ /* 0x000e220000000a00 */
[----:B------:R-:W-:-:S02]  /*03c0*/  IADD3 R66, P3, PT, R6, UR6, RZ ;  /* 0x0000000606427c10 */ /* 0x000fc4000ff7e0ff */
[----:B------:R-:W-:Y:S02]  /*03d0*/  CS2R R74, SRZ ;  /* 0x00000000004a7805 */ /* 0x000fe4000001ff00 */
[----:B------:R-:W-:Y:S02]  /*03e0*/  ISETP.GT.U32.OR P0, PT, R64, 0x3f, P0 ;  /* 0x0000003f4000780c */ /* 0x000fe40000704470 */
[----:B------:R-:W-:Y:S02]  /*03f0*/  CS2R R44, SRZ ;  /* 0x00000000002c7805 */ /* 0x000fe4000001ff00 */
[C---:B------:R-:W-:Y:S01]  /*0400*/  IADD3 R0, PT, PT, R6.reuse, 0x10, RZ ;  /* 0x0000001006007810 */ /* 0x040fe20007ffe0ff */
[----:B------:R-:W-:Y:S01]  /*0410*/  IMAD.X R67, RZ, RZ, UR7, P3 ;  /* 0x00000007ff437e24 */ /* 0x000fe200098e06ff */
[----:B------:R-:W-:Y:S01]  /*0420*/  ISETP.GE.AND P3, PT, R6, UR18, PT ;  /* 0x0000001206007c0c */ /* 0x000fe2000bf66270 */
[----:B------:R-:W2:Y:S01]  /*0430*/  LDC.64 R8, c[0x0][0x408] ;  /* 0x00010200ff087b82 */ /* 0x000ea20000000a00 */
[----:B------:R-:W-:Y:S01]  /*0440*/  CS2R R46, SRZ ;  /* 0x00000000002e7805 */ /* 0x000fe2000001ff00 */
[----:B------:R-:W-:Y:S01]  /*0450*/  IMAD.WIDE.U32 R66, R7, 0x40, R66 ;  /* 0x0000004007427825 */ /* 0x000fe200078e0042 */
[----:B------:R-:W-:-:S02]  /*0460*/  CS2R R56, SRZ ;  /* 0x0000000000387805 */ /* 0x000fc4000001ff00 */
[----:B------:R-:W-:Y:S02]  /*0470*/  CS2R R58, SRZ ;  /* 0x00000000003a7805 */ /* 0x000fe4000001ff00 */
[----:B------:R-:W-:Y:S02]  /*0480*/  CS2R R36, SRZ ;  /* 0x0000000000247805 */ /* 0x000fe4000001ff00 */
[----:B------:R-:W-:Y:S02]  /*0490*/  CS2R R38, SRZ ;  /* 0x0000000000267805 */ /* 0x000fe4000001ff00 */
[----:B------:R-:W-:Y:S01]  /*04a0*/  CS2R R28, SRZ ;  /* 0x00000000001c7805 */ /* 0x000fe2000001ff00 */
[C---:B------:R-:W-:Y:S01]  /*04b0*/  @!P0 VIADD R2, R64.reuse, UR8 ;  /* 0x0000000840028c36 */ /* 0x040fe20008000000 */
[----:B------:R-:W3:Y:S01]  /*04c0*/  LDC.64 R14, c[0x0][0x3a8] ;  /* 0x0000ea00ff0e7b82 */ /* 0x000ee20000000a00 */
[----:B------:R-:W-:Y:S01]  /*04d0*/  IMAD.SHL.U32 R64, R64, 0x8, RZ ;  /* 0x0000000840407824 */ /* 0x000fe200078e00ff */
[----:B------:R-:W-:Y:S01]  /*04e0*/  CS2R R30, SRZ ;  /* 0x00000000001e7805 */ /* 0x000fe2000001ff00 */
[----:B------:R-:W-:Y:S01]  /*04f0*/  VIADD R16, R6, 0x30 ;  /* 0x0000003006107836 */ /* 0x000fe20000000000 */
[----:B------:R-:W-:-:S02]  /*0500*/  @!P0 IADD3 R2, P1, PT, R2, UR6, RZ ;  /* 0x0000000602028c10 */ /* 0x000fc4000ff3e0ff */
[----:B------:R-:W-:-:S03]  /*0510*/  LOP3.LUT R64, R64, 0x78, RZ, 0xc0, !PT ;  /* 0x0000007840407812 */ /* 0x000fc600078ec0ff */
[----:B------:R-:W-:Y:S01]  /*0520*/  @!P0 IMAD.X R3, RZ, RZ, UR7, P1 ;  /* 0x00000007ff038e24 */ /* 0x000fe200088e06ff */
[----:B------:R-:W-:Y:S01]  /*0530*/  ISETP.GE.AND P1, PT, R0, UR18, PT ;  /* 0x0000001200007c0c */ /* 0x000fe2000bf26270 */
[----:B------:R-:W-:Y:S01]  /*0540*/  VIADD R0, R6, 0x20 ;  /* 0x0000002006007836 */ /* 0x000fe20000000000 */
[----:B------:R-:W-:Y:S01]  /*0550*/  LOP3.LUT R80, R64, 0x80, RZ, 0xfc, !PT ;  /* 0x0000008040507812 */ /* 0x000fe200078efcff */
[----:B-1----:R-:W-:-:S03]  /*0560*/  @!P0 IMAD.WIDE.U32 R2, R4, UR15, R2 ;  /* 0x0000000f04028c25 */ /* 0x002fc6000f8e0002 */
[----:B------:R-:W-:Y:S01]  /*0570*/  ISETP.GE.AND P2, PT, R0, UR18, PT ;  /* 0x0000001200007c0c */ /* 0x000fe2000bf46270 */
[----:B------:R-:W-:Y:S02]  /*0580*/  @!P0 IMAD R3, R5, UR15, R3 ;  /* 0x0000000f05038c24 */ /* 0x000fe4000f8e0203 */
[----:B0-----:R-:W-:-:S04]  /*0590*/  IMAD.WIDE.U32 R4, R10, UR15, R64 ;  /* 0x0000000f0a047c25 */ /* 0x001fc8000f8e0040 */
[----:B------:R-:W-:Y:S01]  /*05a0*/  IMAD R5, R11, UR15, R5 ;  /* 0x0000000f0b057c24 */ /* 0x000fe2000f8e0205 */
[----:B------:R-:W-:Y:S01]  /*05b0*/  CS2R R10, SRZ ;  /* 0x00000000000a7805 */ /* 0x000fe2000001ff00 */
[----:B--2---:R-:W-:-:S04]  /*05c0*/  @!P0 IMAD.WIDE.U32 R2, R8, UR17, R2 ;  /* 0x0000001108028c25 */ /* 0x004fc8000f8e0002 */
[----:B---3--:R-:W-:-:S04]  /*05d0*/  IMAD.WIDE.U32 R12, R14, UR17, R4 ;  /* 0x000000110e0c7c25 */ /* 0x008fc8000f8e0004 */
[----:B------:R-:W-:Y:S01]  /*05e0*/  @!P0 IMAD R0, R9, UR17, R3 ;  /* 0x0000001109008c24 */ /* 0x000fe2000f8e0203 */
[----:B------:R-:W-:Y:S01]  /*05f0*/  CS2R R8, SRZ ;  /* 0x0000000000087805 */ /* 0x000fe2000001ff00 */
[----:B------:R-:W-:Y:S01]  /*0600*/  IMAD R15, R15, UR17, R13 ;  /* 0x000000110f0f7c24 */ /* 0x000fe2000f8e020d */
[----:B------:R-:W-:Y:S06]  /*0610*/  @P3 BRA `(.L_x_88) ;  /* 0x0000000000383947 */ /* 0x000fec0003800000 */
[----:B------:R-:W0:Y:S01]  /*0620*/  LDCU.64 UR8, c[0x0][0x398] ;  /* 0x00007300ff0877ac */ /* 0x000e220008000a00 */
[----:B------:R-:W-:Y:S01]  /*0630*/  IMAD.MOV.U32 R14, RZ, RZ, R12 ;  /* 0x000000ffff0e7224 */ /* 0x000fe200078e000c */
[----:B------:R-:W1:Y:S01]  /*0640*/  LDCU UR6, c[0x0][0x38c] ;  /* 0x00007180ff0677ac */ /* 0x000e620008000800 */
[----:B------:R-:W2:Y:S01]  /*0650*/  LDCU.64 UR10, c[0x0][0x380] ;  /* 0x00007000ff0a77ac */ /* 0x000ea20008000a00 */
[----:B0-----:R-:W-:Y:S02]  /*0660*/  IMAD R7, R67, UR8, RZ ;  /* 0x0000000843077c24 */ /* 0x001fe4000f8e02ff */
[----:B------:R-:W-:Y:S01]  /*0670*/  IMAD.WIDE.U32 R4, R66, UR8, R14 ;  /* 0x0000000842047c25 */ /* 0x000fe2000f8e000e */
[----:B-1----:R-:W-:-:S03]  /*0680*/  ISETP.GE.AND P4, PT, R64, UR6, PT ;  /* 0x0000000640007c0c */ /* 0x002fc6000bf86270 */
[----:B------:R-:W-:Y:S01]  /*0690*/  IMAD R7, R66, UR9, R7 ;  /* 0x0000000942077c24 */ /* 0x000fe2000f8e0207 */
[----:B------:R-:W-:Y:S02]  /*06a0*/  ISETP.GE.AND P5, PT, R80, UR6, PT ;  /* 0x0000000650007c0c */ /* 0x000fe4000bfa6270 */
[----:B--2---:R-:W-:Y:S01]  /*06b0*/  LEA R6, P6, R4, UR10, 0x1 ;  /* 0x0000000a04067c11 */ /* 0x004fe2000f8c08ff */
[----:B------:R-:W-:-:S05]  /*06c0*/  IMAD.IADD R5, R5, 0x1, R7 ;  /* 0x0000000105057824 */ /* 0x000fca00078e0207 */
[----:B------:R-:W-:-:S05]  /*06d0*/  LEA.HI.X R7, R4, UR11, R5, 0x1, P6 ;  /* 0x0000000b04077c11 */ /* 0x000fca000b0f0c05 */
[----:B------:R0:W5:Y:S04]  /*06e0*/  @!P4 LDG.E.128 R72, desc[UR12][R6.64] ;  /* 0x0000000c0648c981 */ /* 0x000168000c1e1d00 */
[----:B------:R0:W5:Y:S02]  /*06f0*/  @!P5 LDG.E.128 R44, desc[UR12][R6.64+0x100] ;  /* 0x0001000c062cd981 */ /* 0x000164000c1e1d00 */
.L_x_88:
[----:B------:R-:W-:Y:S05]  /*0700*/  BSYNC.RECONVERGENT B0 ;  /* 0x0000000000007941 */ /* 0x000fea0003800200 */
.L_x_87:
[----:B------:R-:W-:Y:S04]  /*0710*/  BSSY.RECONVERGENT B0, `(.L_x_89) ;  /* 0x0000013000007945 */ /* 0x000fe80003800200 */
[----:B------:R-:W-:Y:S05]  /*0720*/  @P1 BRA `(.L_x_90) ;  /* 0x0000000000441947 */ /* 0x000fea0003800000 */
[----:B------:R-:W1:Y:S01]  /*0730*/  LDCU.64 UR8, c[0x0][0x398] ;  /* 0x00007300ff0877ac */ /* 0x000e620008000a00 */
[----:B0-----:R-:W-:Y:S01]  /*0740*/  IADD3 R7, P4, PT, R66, 0x10, RZ ;  /* 0x0000001042077810 */ /* 0x001fe20007f9e0ff */
[----:B------:R-:W-:Y:S01]  /*0750*/  IMAD.MOV.U32 R5, RZ, RZ, R15 ;  /* 0x000000ffff057224 */ /* 0x000fe200078e000f */
[----:B------:R-:W0:Y:S02]  /*0760*/  LDCU UR6, c[0x0][0x38c] ;  /* 0x00007180ff0677ac */ /* 0x000e240008000800 */
[----:B------:R-:W-:Y:S01]  /*0770*/  IADD3.X R4, PT, PT, RZ, R67, RZ, P4, !PT ;  /* 0x00000043ff047210 */ /* 0x000fe200027fe4ff */
[----:B------:R-:W2:Y:S04]  /*0780*/  LDCU.64 UR10, c[0x0][0x380] ;  /* 0x00007000ff0a77ac */ /* 0x000ea80008000a00 */
[----:B-1----:R-:W-:-:S02]  /*0790*/  IMAD R6, R4, UR8, RZ ;  /* 0x0000000804067c24 */ /* 0x002fc4000f8e02ff */
[----:B------:R-:W-:Y:S01]  /*07a0*/  IMAD.MOV.U32 R4, RZ, RZ, R12 ;  /* 0x000000ffff047224 */ /* 0x000fe200078e000c */
[----:B0-----:R-:W-:-:S03]  /*07b0*/  ISETP.GE.AND P5, PT, R64, UR6, PT ;  /* 0x0000000640007c0c */ /* 0x001fc6000bfa6270 */
[----:B------:R-:W-:Y:S01]  /*07c0*/  IMAD.WIDE.U32 R4, R7, UR8, R4 ;  /* 0x0000000807047c25 */ /* 0x000fe2000f8e0004 */
[----:B------:R-:W-:-:S03]  /*07d0*/  ISETP.GE.AND P6, PT, R80, UR6, PT ;  /* 0x0000000650007c0c */ /* 0x000fc6000bfc6270 */
[----:B------:R-:W-:Y:S01]  /*07e0*/  IMAD R7, R7, UR9, R6 ;  /* 0x0000000907077c24 */ /* 0x000fe2000f8e0206 */
[----:B--2---:R-:W-:-:S03]  /*07f0*/  LEA R6, P4, R4, UR10, 0x1 ;  /* 0x0000000a04067c11 */ /* 0x004fc6000f8808ff */
[----:B------:R-:W-:-:S05]  /*0800*/  IMAD.IADD R5, R5, 0x1, R7 ;  /* 0x0000000105057824 */ /* 0x000fca00078e0207 */
[----:B------:R-:W-:-:S05]  /*0810*/  LEA.HI.X R7, R4, UR11, R5, 0x1, P4 ;  /* 0x0000000b04077c11 */ /* 0x000fca000a0f0c05 */
[----:B------:R1:W5:Y:S04]  /*0820*/  @!P5 LDG.E.128 R56, desc[UR12][R6.64] ;  /* 0x0000000c0638d981 */ /* 0x000368000c1e1d00 */
[----:B------:R1:W5:Y:S02]  /*0830*/  @!P6 LDG.E.128 R36, desc[UR12][R6.64+0x100] ;  /* 0x0001000c0624e981 */ /* 0x000364000c1e1d00 */
.L_x_90:
[----:B------:R-:W-:Y:S05]  /*0840*/  BSYNC.RECONVERGENT B0 ;  /* 0x0000000000007941 */ /* 0x000fea0003800200 */
.L_x_89:
[----:B------:R-:W-:Y:S04]  /*0850*/  BSSY.RECONVERGENT B0, `(.L_x_91) ;  /* 0x0000013000007945 */ /* 0x000fe80003800200 */
[----:B------:R-:W-:Y:S05]  /*0860*/  @P2 BRA `(.L_x_92) ;  /* 0x0000000000442947 */ /* 0x000fea0003800000 */
[----:B------:R-:W2:Y:S01]  /*0870*/  LDCU.64 UR8, c[0x0][0x398] ;  /* 0x00007300ff0877ac */ /* 0x000ea20008000a00 */
[----:B01----:R-:W-:Y:S01]  /*0880*/  IADD3 R7, P4, PT, R66, 0x20, RZ ;  /* 0x0000002042077810 */ /* 0x003fe20007f9e0ff */
[----:B------:R-:W-:Y:S01]  /*0890*/  IMAD.MOV.U32 R5, RZ, RZ, R15 ;  /* 0x000000ffff057224 */ /* 0x000fe200078e000f */
[----:B------:R-:W0:Y:S02]  /*08a0*/  LDCU UR6, c[0x0][0x38c] ;  /* 0x00007180ff0677ac */ /* 0x000e240008000800 */
[----:B------:R-:W-:Y:S01]  /*08b0*/  IADD3.X R4, PT, PT, RZ, R67, RZ, P4, !PT ;  /* 0x00000043ff047210 */ /* 0x000fe200027fe4ff */
[----:B------:R-:W1:Y:S04]  /*08c0*/  LDCU.64 UR10, c[0x0][0x380] ;  /* 0x00007000ff0a77ac */ /* 0x000e680008000a00 */
[----:B--2---:R-:W-:-:S02]  /*08d0*/  IMAD R6, R4, UR8, RZ ;  /* 0x0000000804067c24 */ /* 0x004fc4000f8e02ff */
[----:B------:R-:W-:Y:S01]  /*08e0*/  IMAD.MOV.U32 R4, RZ, RZ, R12 ;  /* 0x000000ffff047224 */ /* 0x000fe200078e000c */
[----:B0-----:R-:W-:-:S03]  /*08f0*/  ISETP.GE.AND P5, PT, R64, UR6, PT ;  /* 0x0000000640007c0c */ /* 0x001fc6000bfa6270 */
[----:B------:R-:W-:Y:S01]  /*0900*/  IMAD.WIDE.U32 R4, R7, UR8, R4 ;  /* 0x0000000807047c25 */ /* 0x000fe2000f8e0004 */
[----:B------:R-:W-:-:S03]  /*0910*/  ISETP.GE.AND P6, PT, R80, UR6, PT ;  /* 0x0000000650007c0c */ /* 0x000fc6000bfc6270 */
[----:B------:R-:W-:Y:S01]  /*0920*/  IMAD R7, R7, UR9, R6 ;  /* 0x0000000907077c24 */ /* 0x000fe2000f8e0206 */
[----:B-1----:R-:W-:-:S03]  /*0930*/  LEA R6, P4, R4, UR10, 0x1 ;  /* 0x0000000a04067c11 */ /* 0x002fc6000f8808ff */
[----:B------:R-:W-:-:S05]  /*0940*/  IMAD.IADD R5, R5, 0x1, R7 ;  /* 0x0000000105057824 */ /* 0x000fca00078e0207 */
[----:B------:R-:W-:-:S05]  /*0950*/  LEA.HI.X R7, R4, UR11, R5, 0x1, P4 ;  /* 0x0000000b04077c11 */ /* 0x000fca000a0f0c05 */
[----:B------:R2:W5:Y:S04]  /*0960*/  @!P5 LDG.E.128 R8, desc[UR12][R6.64] ;  /* 0x0000000c0608d981 */ /* 0x000568000c1e1d00 */
[----:B------:R2:W5:Y:S02]  /*0970*/  @!P6 LDG.E.128 R28, desc[UR12][R6.64+0x100] ;  /* 0x0001000c061ce981 */ /* 0x000564000c1e1d00 */
.L_x_92:
[----:B------:R-:W-:Y:S05]  /*0980*/  BSYNC.RECONVERGENT B0 ;  /* 0x0000000000007941 */ /* 0x000fea0003800200 */
.L_x_91:
[----:B------:R-:W-:Y:S01]  /*0990*/  ISETP.GE.AND P4, PT, R16, UR18, PT ;  /* 0x0000001210007c0c */ /* 0x000fe2000bf86270 */
[----:B------:R-:W-:Y:S01]  /*09a0*/  BSSY.RECONVERGENT B0, `(.L_x_93) ;  /* 0x0000016000007945 */ /* 0x000fe20003800200 */
[----:B------:R-:W-:Y:S02]  /*09b0*/  CS2R R4, SRZ ;  /* 0x0000000000047805 */ /* 0x000fe4000001ff00 */
[----:B012---:R-:W-:Y:S02]  /*09c0*/  CS2R R6, SRZ ;  /* 0x0000000000067805 */ /* 0x007fe4000001ff00 */
[----:B------:R-:W-:Y:S02]  /*09d0*/  CS2R R20, SRZ ;  /* 0x0000000000147805 */ /* 0x000fe4000001ff00 */
[----:B------:R-:W-:-:S05]  /*09e0*/  CS2R R22, SRZ ;  /* 0x0000000000167805 */ /* 0x000fca000001ff00 */
[----:B------:R-:W-:Y:S05]  /*09f0*/  @P4 BRA `(.L_x_94) ;  /* 0x0000000000404947 */ /* 0x000fea0003800000 */
[----:B------:R-:W0:Y:S01]  /*0a00*/  LDCU.64 UR8, c[0x0][0x398] ;  /* 0x00007300ff0877ac */ /* 0x000e220008000a00 */
[----:B------:R-:W-:Y:S01]  /*0a10*/  IADD3 R17, P5, PT, R66, 0x30, RZ ;  /* 0x0000003042117810 */ /* 0x000fe20007fbe0ff */
[----:B------:R-:W1:Y:S03]  /*0a20*/  LDCU.64 UR10, c[0x0][0x380] ;  /* 0x00007000ff0a77ac */ /* 0x000e660008000a00 */
[----:B------:R-:W-:Y:S01]  /*0a30*/  IADD3.X R13, PT, PT, RZ, R67, RZ, P5, !PT ;  /* 0x00000043ff0d7210 */ /* 0x000fe20002ffe4ff */
[----:B------:R-:W2:Y:S04]  /*0a40*/  LDCU UR6, c[0x0][0x38c] ;  /* 0x00007180ff0677ac */ /* 0x000ea80008000800 */
[----:B0-----:R-:W-:-:S02]  /*0a50*/  IMAD R14, R13, UR8, RZ ;  /* 0x000000080d0e7c24 */ /* 0x001fc4000f8e02ff */
[----:B------:R-:W-:Y:S02]  /*0a60*/  IMAD.MOV.U32 R13, RZ, RZ, R15 ;  /* 0x000000ffff0d7224 */ /* 0x000fe400078e000f */
[----:B------:R-:W-:Y:S01]  /*0a70*/  IMAD.WIDE.U32 R12, R17, UR8, R12 ;  /* 0x00000008110c7c25 */ /* 0x000fe2000f8e000c */
[----:B--2---:R-:W-:-:S03]  /*0a80*/  ISETP.GE.AND P5, PT, R64, UR6, PT ;  /* 0x0000000640007c0c */ /* 0x004fc6000bfa6270 */
[----:B------:R-:W-:Y:S01]  /*0a90*/  IMAD R17, R17, UR9, R14 ;  /* 0x0000000911117c24 */ /* 0x000fe2000f8e020e */
[----:B-1----:R-:W-:-:S03]  /*0aa0*/  LEA R14, P6, R12, UR10, 0x1 ;  /* 0x0000000a0c0e7c11 */ /* 0x002fc6000f8c08ff */
[----:B------:R-:W-:-:S05]  /*0ab0*/  IMAD.IADD R13, R13, 0x1, R17 ;  /* 0x000000010d0d7824 */ /* 0x000fca00078e0211 */
[----:B------:R-:W-:Y:S02]  /*0ac0*/  LEA.HI.X R15, R12, UR11, R13, 0x1, P6 ;  /* 0x0000000b0c0f7c11 */ /* 0x000fe4000b0f0c0d */
[----:B------:R-:W-:-:S03]  /*0ad0*/  ISETP.GE.AND P6, PT, R80, UR6, PT ;  /* 0x0000000650007c0c */ /* 0x000fc6000bfc6270 */
[----:B------:R0:W5:Y:S10]  /*0ae0*/  @!P5 LDG.E.128 R4, desc[UR12][R14.64] ;  /* 0x0000000c0e04d981 */ /* 0x000174000c1e1d00 */
[----:B------:R0:W5:Y:S02]  /*0af0*/  @!P6 LDG.E.128 R20, desc[UR12][R14.64+0x100] ;  /* 0x0001000c0e14e981 */ /* 0x000164000c1e1d00 */
.L_x_94:
[----:B------:R-:W-:Y:S05]  /*0b00*/  BSYNC.RECONVERGENT B0 ;  /* 0x0000000000007941 */ /* 0x000fea0003800200 */
.L_x_93:
[----:B0-----:R-:W0:Y:S01]  /*0b10*/  LDC.64 R14, c[0x0][0x3c0] ;  /* 0x0000f000ff0e7b82 */ /* 0x001e220000000a00 */
[----:B------:R-:W-:Y:S01]  /*0b20*/  BSSY.RECONVERGENT B0, `(.L_x_95) ;  /* 0x0000024000007945 */ /* 0x000fe20003800200 */
[----:B------:R-:W-:Y:S02]  /*0b30*/  CS2R R60, SRZ ;  /* 0x00000000003c7805 */ /* 0x000fe4000001ff00 */
[----:B------:R-:W-:Y:S02]  /*0b40*/  CS2R R62, SRZ ;  /* 0x00000000003e7805 */ /* 0x000fe4000001ff00 */
[----:B------:R-:W-:Y:S02]  /*0b50*/  CS2R R48, SRZ ;  /* 0x0000000000307805 */ /* 0x000fe4000001ff00 */
[----:B------:R-:W-:Y:S02]  /*0b60*/  CS2R R50, SRZ ;  /* 0x0000000000327805 */ /* 0x000fe4000001ff00 */
[----:B------:R-:W-:-:S02]  /*0b70*/  CS2R R40, SRZ ;  /* 0x0000000000287805 */ /* 0x000fc4000001ff00 */
[----:B------:R-:W-:Y:S01]  /*0b80*/  CS2R R42, SRZ ;  /* 0x00000000002a7805 */ /* 0x000fe2000001ff00 */
[----:B------:R-:W1:Y:S01]  /*0b90*/  LDC.64 R70, c[0x0][0x3c8] ;  /* 0x0000f200ff467b82 */ /* 0x000e620000000a00 */
[----:B------:R-:W-:Y:S02]  /*0ba0*/  CS2R R52, SRZ ;  /* 0x0000000000347805 */ /* 0x000fe4000001ff00 */
[----:B------:R-:W-:Y:S02]  /*0bb0*/  CS2R R54, SRZ ;  /* 0x0000000000367805 */ /* 0x000fe4000001ff00 */
[----:B------:R-:W-:Y:S02]  /*0bc0*/  CS2R R32, SRZ ;  /* 0x0000000000207805 */ /* 0x000fe4000001ff00 */
[----:B------:R-:W-:Y:S02]  /*0bd0*/  CS2R R34, SRZ ;  /* 0x0000000000227805 */ /* 0x000fe4000001ff00 */
[----:B------:R-:W-:-:S02]  /*0be0*/  CS2R R16, SRZ ;  /* 0x0000000000107805 */ /* 0x000fc4000001ff00 */
[----:B------:R-:W-:Y:S02]  /*0bf0*/  CS2R R18, SRZ ;  /* 0x0000000000127805 */ /* 0x000fe4000001ff00 */
[----:B------:R-:W-:Y:S02]  /*0c00*/  CS2R R24, SRZ ;  /* 0x0000000000187805 */ /* 0x000fe4000001ff00 */
[----:B------:R-:W-:Y:S01]  /*0c10*/  CS2R R26, SRZ ;  /* 0x00000000001a7805 */ /* 0x000fe2000001ff00 */
[----:B0-----:R-:W-:-:S04]  /*0c20*/  IMAD.WIDE.U32 R12, R14, UR15, R64 ;  /* 0x0000000f0e0c7c25 */ /* 0x001fc8000f8e0040 */
[----:B------:R-:W-:Y:S01]  /*0c30*/  IMAD R13, R15, UR15, R13 ;  /* 0x0000000f0f0d7c24 */ /* 0x000fe2000f8e020d */
[----:B------:R-:W-:Y:S01]  /*0c40*/  CS2R R14, SRZ ;  /* 0x00000000000e7805 */ /* 0x000fe2000001ff00 */
[----:B-1----:R-:W-:Y:S01]  /*0c50*/  IMAD.WIDE.U32 R68, R70, UR17, R12 ;  /* 0x0000001146447c25 */ /* 0x002fe2000f8e000c */
[----:B------:R-:W-:-:S03]  /*0c60*/  CS2R R12, SRZ ;  /* 0x00000000000c7805 */ /* 0x000fc6000001ff00 */
[----:B------:R-:W-:Y:S01]  /*0c70*/  IMAD R71, R71, UR17, R69 ;  /* 0x0000001147477c24 */ /* 0x000fe2000f8e0245 */
[----:B------:R-:W-:Y:S06]  /*0c80*/  @P3 BRA `(.L_x_96) ;  /* 0x0000000000343947 */ /* 0x000fec0003800000 */
[----:B------:R-:W0:Y:S01]  /*0c90*/  LDCU.128 UR8, c[0x0][0x3b0] ;  /* 0x00007600ff0877ac */ /* 0x000e220008000c00 */
[----:B------:R-:W-:Y:S01]  /*0ca0*/  IMAD.MOV.U32 R70, RZ, RZ, R68 ;  /* 0x000000ffff467224 */ /* 0x000fe200078e0044 */
[----:B------:R-:W1:Y:S01]  /*0cb0*/  LDCU UR6, c[0x0][0x38c] ;  /* 0x00007180ff0677ac */ /* 0x000e620008000800 */
[----:B0-----:R-:W-:Y:S02]  /*0cc0*/  IMAD R79, R67, UR10, RZ ;  /* 0x0000000a434f7c24 */ /* 0x001fe4000f8e02ff */
[----:B------:R-:W-:Y:S01]  /*0cd0*/  IMAD.WIDE.U32 R76, R66, UR10, R70 ;  /* 0x0000000a424c7c25 */ /* 0x000fe2000f8e0046 */
[----:B-1----:R-:W-:-:S03]  /*0ce0*/  ISETP.GE.AND P5, PT, R64, UR6, PT ;  /* 0x0000000640007c0c */ /* 0x002fc6000bfa6270 */
[----:B------:R-:W-:Y:S01]  /*0cf0*/  IMAD R79, R66, UR11, R79 ;  /* 0x0000000b424f7c24 */ /* 0x000fe2000f8e024f */
[----:B------:R-:W-:Y:S02]  /*0d00*/  ISETP.GE.AND P6, PT, R80, UR6, PT ;  /* 0x0000000650007c0c */ /* 0x000fe4000bfc6270 */
[----:B------:R-:W-:Y:S02]  /*0d10*/  LEA R78, P3, R76, UR8, 0x1 ;  /* 0x000000084c4e7c11 */ /* 0x000fe4000f8608ff */
[----:B------:R-:W-:-:S04]  /*0d20*/  IADD3 R77, PT, PT, R77, R79, RZ ;  /* 0x0000004f4d4d7210 */ /* 0x000fc80007ffe0ff */
[----:B------:R-:W-:-:S05]  /*0d30*/  LEA.HI.X R79, R76, UR9, R77, 0x1, P3 ;  /* 0x000000094c4f7c11 */ /* 0x000fca00098f0c4d */
[----:B------:R0:W5:Y:S04]  /*0d40*/  @!P5 LDG.E.128 R60, desc[UR12][R78.64] ;  /* 0x0000000c4e3cd981 */ /* 0x000168000c1e1d00 */
[----:B------:R0:W5:Y:S02]  /*0d50*/  @!P6 LDG.E.128 R48, desc[UR12][R78.64+0x100] ;  /* 0x0001000c4e30e981 */ /* 0x000164000c1e1d00 */
.L_x_96:
[----:B------:R-:W-:Y:S05]  /*0d60*/  BSYNC.RECONVERGENT B0 ;  /* 0x0000000000007941 */ /* 0x000fea0003800200 */
.L_x_95:
[----:B------:R-:W-:Y:S04]  /*0d70*/  BSSY.RECONVERGENT B0, `(.L_x_97) ;  /* 0x0000012000007945 */ /* 0x000fe80003800200 */
[----:B------:R-:W-:Y:S05]  /*0d80*/  @P1 BRA `(.L_x_98) ;  /* 0x0000000000401947 */ /* 0x000fea0003800000 */
[----:B------:R-:W1:Y:S01]  /*0d90*/  LDCU.128 UR8, c[0x0][0x3b0] ;  /* 0x00007600ff0877ac */ /* 0x000e620008000c00 */
[----:B0-----:R-:W-:Y:S01]  /*0da0*/  IADD3 R79, P1, PT, R66, 0x10, RZ ;  /* 0x00000010424f7810 */ /* 0x001fe20007f3e0ff */
[----:B------:R-:W-:Y:S01]  /*0db0*/  IMAD.MOV.U32 R76, RZ, RZ, R68 ;  /* 0x000000ffff4c7224 */ /* 0x000fe200078e0044 */
[----:B------:R-:W0:Y:S01]  /*0dc0*/  LDCU UR6, c[0x0][0x38c] ;  /* 0x00007180ff0677ac */ /* 0x000e220008000800 */
[----:B------:R-:W-:Y:S02]  /*0dd0*/  IMAD.MOV.U32 R77, RZ, RZ, R71 ;  /* 0x000000ffff4d7224 */ /* 0x000fe400078e0047 */
[----:B------:R-:W-:-:S04]  /*0de0*/  IMAD.X R78, RZ, RZ, R67, P1 ;  /* 0x000000ffff4e7224 */ /* 0x000fc800008e0643 */
[----:B-1----:R-:W-:Y:S02]  /*0df0*/  IMAD R78, R78, UR10, RZ ;  /* 0x0000000a4e4e7c24 */ /* 0x002fe4000f8e02ff */
        /* <DEDUP_REMOVED lines=9> */
.L_x_98:
[----:B------:R-:W-:Y:S05]  /*0e90*/  BSYNC.RECONVERGENT B0 ;  /* 0x0000000000007941 */ /* 0x000fea0003800200 */
.L_x_97:
[----:B------:R-:W-:Y:S04]  /*0ea0*/  BSSY.RECONVERGENT B0, `(.L_x_99) ;  /* 0x0000012000007945 */ /* 0x000fe80003800200 */
[----:B------:R-:W-:Y:S05]  /*0eb0*/  @P2 BRA `(.L_x_100) ;  /* 0x0000000000402947 */ /* 0x000fea0003800000 */
[----:B------:R-:W2:Y:S01]  /*0ec0*/  LDCU.128 UR8, c[0x0][0x3b0] ;  /* 0x00007600ff0877ac */ /* 0x000ea20008000c00 */
[----:B01----:R-:W-:Y:S01]  /*0ed0*/  IADD3 R79, P1, PT, R66, 0x20, RZ ;  /* 0x00000020424f7810 */ /* 0x003fe20007f3e0ff */
[----:B------:R-:W-:Y:S01]  /*0ee0*/  IMAD.MOV.U32 R76, RZ, RZ, R68 ;  /* 0x000000ffff4c7224 */ /* 0x000fe200078e0044 */
[----:B------:R-:W0:Y:S01]  /*0ef0*/  LDCU UR6, c[0x0][0x38c] ;  /* 0x00007180ff0677ac */ /* 0x000e220008000800 */
[----:B------:R-:W-:Y:S02]  /*0f00*/  IMAD.MOV.U32 R77, RZ, RZ, R71 ;  /* 0x000000ffff4d7224 */ /* 0x000fe400078e0047 */
[----:B------:R-:W-:-:S04]  /*0f10*/  IMAD.X R78, RZ, RZ, R67, P1 ;  /* 0x000000ffff4e7224 */ /* 0x000fc800008e0643 */
        /* <DEDUP_REMOVED lines=10> */
.L_x_100:
[----:B------:R-:W-:Y:S05]  /*0fc0*/  BSYNC.RECONVERGENT B0 ;  /* 0x0000000000007941 */ /* 0x000fea0003800200 */
.L_x_99:
[----:B------:R-:W-:Y:S04]  /*0fd0*/  BSSY.RECONVERGENT B0, `(.L_x_101) ;  /* 0x0000012000007945 */ /* 0x000fe80003800200 */
[----:B------:R-:W-:Y:S05]  /*0fe0*/  @P4 BRA `(.L_x_102) ;  /* 0x0000000000404947 */ /* 0x000fea0003800000 */
[----:B------:R-:W3:Y:S01]  /*0ff0*/  LDCU.128 UR8, c[0x0][0x3b0] ;  /* 0x00007600ff0877ac */ /* 0x000ee20008000c00 */
[----:B------:R-:W-:Y:S01]  /*1000*/  IADD3 R69, P1, PT, R66, 0x30, RZ ;  /* 0x0000003042457810 */ /* 0x000fe20007f3e0ff */
[----:B------:R-:W-:Y:S01]  /*1010*/  IMAD.MOV.U32 R66, RZ, RZ, R68 ;  /* 0x000000ffff427224 */ /* 0x000fe200078e0044 */
[----:B------:R-:W4:Y:S03]  /*1020*/  LDCU UR6, c[0x0][0x38c] ;  /* 0x00007180ff0677ac */ /* 0x000f260008000800 */
[----:B------:R-:W-:Y:S02]  /*1030*/  IMAD.X R65, RZ, RZ, R67, P1 ;  /* 0x000000ffff417224 */ /* 0x000fe400008e0643 */
[----:B------:R-:W-:Y:S02]  /*1040*/  IMAD.MOV.U32 R67, RZ, RZ, R71 ;  /* 0x000000ffff437224 */ /* 0x000fe400078e0047 */
[----:B---3--:R-:W-:-:S02]  /*1050*/  IMAD R65, R65, UR10, RZ ;  /* 0x0000000a41417c24 */ /* 0x008fc4000f8e02ff */
        /* <DEDUP_REMOVED lines=9> */
.L_x_102:
[----:B------:R-:W-:Y:S05]  /*10f0*/  BSYNC.RECONVERGENT B0 ;  /* 0x0000000000007941 */ /* 0x000fea0003800200 */
.L_x_101:
[----:B---3-5:R-:W-:Y:S01]  /*1100*/  IMAD.U32 R64, R60, 0x10000, RZ ;  /* 0x000100003c407824 */ /* 0x028fe200078e00ff */
[----:B------:R-:W-:Y:S01]  /*1110*/  LOP3.LUT R84, R56, 0xffff0000, RZ, 0xc0, !PT ;  /* 0xffff000038547812 */ /* 0x000fe200078ec0ff */
[----:B------:R-:W-:Y:S01]  /*1120*/  IMAD.U32 R80, R48, 0x10000, RZ ;  /* 0x0001000030507824 */ /* 0x000fe200078e00ff */
[----:B------:R-:W-:Y:S01]  /*1130*/  LOP3.LUT R89, R12, 0xffff0000, RZ, 0xc0, !PT ;  /* 0xffff00000c597812 */ /* 0x000fe200078ec0ff */
[C---:B012---:R-:W-:Y:S01]  /*1140*/  IMAD.U32 R79, R49.reuse, 0x10000, RZ ;  /* 0x00010000314f7824 */ /* 0x047fe200078e00ff */
[----:B------:R-:W-:Y:S01]  /*1150*/  LOP3.LUT R65, R72, 0xffff0000, RZ, 0xc0, !PT ;  /* 0xffff000048417812 */ /* 0x000fe200078ec0ff */
[----:B------:R-:W-:Y:S01]  /*1160*/  IMAD.U32 R88, R12, 0x10000, RZ ;  /* 0x000100000c587824 */ /* 0x000fe200078e00ff */
[----:B------:R-:W-:Y:S01]  /*1170*/  LOP3.LUT R60, R60, 0xffff0000, RZ, 0xc0, !PT ;  /* 0xffff00003c3c7812 */ /* 0x000fe200078ec0ff */
[----:B------:R-:W-:Y:S01]  /*1180*/  FMUL.FTZ R114, R84, R89 ;  /* 0x0000005954727220 */ /* 0x000fe20000410000 */
[----:B------:R-:W-:Y:S01]  /*1190*/  LOP3.LUT R81, R48, 0xffff0000, RZ, 0xc0, !PT ;  /* 0xffff000030517812 */ /* 0x000fe200078ec0ff */
[----:B------:R-:W-:Y:S01]  /*11a0*/  IMAD.U32 R48, R50, 0x10000, RZ ;  /* 0x0001000032307824 */ /* 0x000fe200078e00ff */
        /* <DEDUP_REMOVED lines=8> */
[C---:B------:R-:W-:Y:S01]  /*1230*/  SHF.L.U32 R49, R51.reuse, 0x10, RZ ;  /* 0x0000001033317819 */ /* 0x040fe200000006ff */
        /* <DEDUP_REMOVED lines=8> */
[C---:B------:R-:W-:Y:S01]  /*12c0*/  IMAD.U32 R40, R41.reuse, 0x10000, RZ ;  /* 0x0001000029287824 */ /* 0x040fe200078e00ff */
[----:B------:R-:W-:Y:S01]  /*12d0*/  LOP3.LUT R98, R41, 0xffff0000, RZ, 0xc0, !PT ;  /* 0xffff000029627812 */ /* 0x000fe200078ec0ff */
[----:B------:R-:W-:Y:S01]  /*12e0*/  FFMA.FTZ R51, R51, R88, R114 ;  /* 0x0000005833337223 */ /* 0x000fe20000010072 */
[----:B------:R-:W-:Y:S01]  /*12f0*/  LOP3.LUT R99, R42, 0xffff0000, RZ, 0xc0, !PT ;  /* 0xffff00002a637812 */ /* 0x000fe200078ec0ff */
[----:B------:R-:W-:Y:S01]  /*1300*/  IMAD.U32 R102, R52, 0x10000, RZ ;  /* 0x0001000034667824 */ /* 0x000fe200078e00ff */
[----:B------:R-:W-:Y:S01]  /*1310*/  LOP3.LUT R89, R32, 0xffff0000, RZ, 0xc0, !PT ;  /* 0xffff000020597812 */ /* 0x000fe200078ec0ff */
[----:B------:R-:W-:Y:S01]  /*1320*/  FFMA.FTZ R67, R67, R64, R116 ;  /* 0x0000004043437223 */ /* 0x000fe20000010074 */
[C---:B------:R-:W-:Y:S01]  /*1330*/  SHF.L.U32 R41, R43.reuse, 0x10, RZ ;  /* 0x000000102b297819 */ /* 0x040fe200000006ff */
[----:B------:R-:W-:Y:S01]  /*1340*/  IMAD.U32 R116, R4, 0x10000, RZ ;  /* 0x0001000004747824 */ /* 0x000fe200078e00ff */
        /* <DEDUP_REMOVED lines=10> */
[----:B------:R-:W-:Y:S01]  /*13f0*/  SHF.L.U32 R88, R16, 0x10, RZ ;  /* 0x0000001010587819 */ /* 0x000fe200000006ff */
[----:B------:R-:W-:Y:S01]  /*1400*/  FFMA.FTZ R111, R43, R102, R112 ;  /* 0x000000662b6f7223 */ /* 0x000fe20000010070 */
[----:B------:R-:W-:Y:S01]  /*1410*/  LOP3.LUT R3, R73, 0xffff0000, RZ, 0xc0, !PT ;  /* 0xffff000049037812 */ /* 0x000fe200078ec0ff */
[----:B------:R-:W-:Y:S01]  /*1420*/  IMAD.U32 R73, R61, 0x10000, RZ ;  /* 0x000100003d497824 */ /* 0x000fe200078e00ff */
[----:B------:R-:W-:Y:S01]  /*1430*/  SHF.L.U32 R103, R53, 0x10, RZ ;  /* 0x0000001035677819 */ /* 0x000fe200000006ff */
[----:B------:R-:W-:Y:S01]  /*1440*/  IMAD.U32 R87, R13, 0x10000, RZ ;  /* 0x000100000d577824 */ /* 0x000fe200078e00ff */
[----:B------:R-:W-:Y:S01]  /*1450*/  SHF.L.U32 R4, R5, 0x10, RZ ;  /* 0x0000001005047819 */ /* 0x000fe200000006ff */
[----:B------:R-:W-:-:S02]  /*1460*/  IMAD.U32 R8, R9, 0x10000, RZ ;  /* 0x0001000009087824 */ /* 0x000fc400078e00ff */
[----:B------:R-:W-:Y:S01]  /*1470*/  FFMA.FTZ R35, R116, R88, R35 ;  /* 0x0000005874237223 */ /* 0x000fe20000010023 */
[----:B------:R-:W-:Y:S01]  /*1480*/  IMAD.U32 R43, R17, 0x10000, RZ ;  /* 0x00010000112b7824 */ /* 0x000fe200078e00ff */
        /* <DEDUP_REMOVED lines=15> */
[----:B------:R-:W-:-:S02]  /*1580*/  IMAD.U32 R90, R14, 0x10000, RZ ;  /* 0x000100000e5a7824 */ /* 0x000fc400078e00ff */
[----:B------:R-:W-:Y:S01]  /*1590*/  FFMA.FTZ R3, R3, R72, R88 ;  /* 0x0000004803037223 */ /* 0x000fe20000010058 */
[----:B------:R-:W-:Y:S02]  /*15a0*/  IMAD.U32 R52, R54, 0x10000, RZ ;  /* 0x0001000036347824 */ /* 0x000fe400078e00ff */
[----:B------:R-:W-:Y:S01]  /*15b0*/  FFMA.FTZ R12, R57, R12, R112 ;  /* 0x0000000c390c7223 */ /* 0x000fe20000010070 */
[----:B------:R-:W-:Y:S02]  /*15c0*/  IMAD.U32 R64, R6, 0x10000, RZ ;  /* 0x0001000006407824 */ /* 0x000fe400078e00ff */
[----:B------:R-:W-:Y:S01]  /*15d0*/  FFMA.FTZ R100, R100, R53, R103 ;  /* 0x0000003564647223 */ /* 0x000fe20000010067 */
[----:B------:R-:W-:Y:S02]  /*15e0*/  IMAD.U32 R17, R18, 0x10000, RZ ;  /* 0x0001000012117824 */ /* 0x000fe400078e00ff */
        /* <DEDUP_REMOVED lines=41> */
[----:B------:R-:W-:Y:S01]  /*1880*/  LOP3.LUT R18, R19, 0xffff0000, RZ, 0xc0, !PT ;  /* 0xffff000013127812 */ /* 0x000fe200078ec0ff */
        /* <DEDUP_REMOVED lines=70> */
[----:B------:R-:W0:Y:S01]  /*1cf0*/  @!P0 LDC.64 R4, c[0x0][0x3f8] ;  /* 0x0000fe00ff048b82 */ /* 0x000e220000000a00 */
[----:B------:R-:W-:Y:S01]  /*1d00*/  FFMA.FTZ R22, R23, R8, R22 ;  /* 0x0000000817167223 */ /* 0x000fe20000010016 */
[----:B------:R-:W1:Y:S04]  /*1d10*/  SHFL.BFLY PT, R3, R46, 0x8, 0x1f ;  /* 0x0d001f002e037f89 */ /* 0x000e6800000e0000 */
[----:B------:R-:W2:Y:S04]  /*1d20*/  SHFL.BFLY PT, R7, R38, 0x8, 0x1f ;  /* 0x0d001f0026077f89 */ /* 0x000ea800000e0000 */
[----:B------:R-:W3:Y:S04]  /*1d30*/  SHFL.BFLY PT, R9, R30, 0x8, 0x1f ;  /* 0x0d001f001e097f89 */ /* 0x000ee800000e0000 */
[----:B------:R-:W4:Y:S01]  /*1d40*/  SHFL.BFLY PT, R11, R22, 0x8, 0x1f ;  /* 0x0d001f00160b7f89 */ /* 0x000f2200000e0000 */
[----:B0-----:R-:W-:Y:S01]  /*1d50*/  @!P0 LEA R4, P1, R2, R4, 0x2 ;  /* 0x0000000402048211 */ /* 0x001fe200078210ff */
[----:B-1----:R-:W-:-:S03]  /*1d60*/  FADD.FTZ R3, R46, R3 ;  /* 0x000000032e037221 */ /* 0x002fc60000010000 */
[----:B------:R-:W-:Y:S01]  /*1d70*/  @!P0 LEA.HI.X R5, R2, R5, R0, 0x2, P1 ;  /* 0x0000000502058211 */ /* 0x000fe200008f1400 */
[----:B--2---:R-:W-:Y:S01]  /*1d80*/  FADD.FTZ R7, R38, R7 ;  /* 0x0000000726077221 */ /* 0x004fe20000010000 */
[----:B---3--:R-:W-:Y:S01]  /*1d90*/  FADD.FTZ R8, R30, R9 ;  /* 0x000000091e087221 */ /* 0x008fe20000010000 */
[----:B----4-:R-:W-:Y:S01]  /*1da0*/  FADD.FTZ R12, R22, R11 ;  /* 0x0000000b160c7221 */ /* 0x010fe20000010000 */
[----:B------:R-:W0:Y:S01]  /*1db0*/  SHFL.BFLY PT, R2, R3, 0x4, 0x1f ;  /* 0x0c801f0003027f89 */ /* 0x000e2200000e0000 */
[----:B------:R-:W-:-:S03]  /*1dc0*/  MOV R0, 0x7f800000 ;  /* 0x7f80000000007802 */ /* 0x000fc60000000f00 */
[----:B------:R-:W1:Y:S04]  /*1dd0*/  SHFL.BFLY PT, R6, R7, 0x4, 0x1f ;  /* 0x0c801f0007067f89 */ /* 0x000e6800000e0000 */
[----:B------:R-:W2:Y:S04]  /*1de0*/  SHFL.BFLY PT, R9, R8, 0x4, 0x1f ;  /* 0x0c801f0008097f89 */ /* 0x000ea800000e0000 */
[----:B------:R-:W3:Y:S04]  /*1df0*/  SHFL.BFLY PT, R11, R12, 0x4, 0x1f ;  /* 0x0c801f000c0b7f89 */ /* 0x000ee800000e0000 */
[----:B------:R4:W5:Y:S01]  /*1e00*/  @!P0 LDG.E R0, desc[UR12][R4.64] ;  /* 0x0000000c04008981 */ /* 0x000962000c1e1900 */
[----:B------:R-:W-:Y:S01]  /*1e10*/  USHF.L.U32 UR21, UR16, 0x6, URZ ;  /* 0x0000000610157899 */ /* 0x000fe200080006ff */
[----:B------:R-:W-:Y:S01]  /*1e20*/  BSSY.RECONVERGENT B0, `(.L_x_103) ;  /* 0x0000038000007945 */ /* 0x000fe20003800200 */
[----:B------:R-:W-:Y:S01]  /*1e30*/  USHF.R.S32.HI UR20, URZ, 0x1f, UR4 ;  /* 0x0000001fff147899 */ /* 0x000fe20008011404 */
[----:B------:R-:W3:Y:S01]  /*1e40*/  S2R R14, SR_TID.X ;  /* 0x00000000000e7919 */ /* 0x000ee20000002100 */
[----:B0-----:R-:W-:Y:S01]  /*1e50*/  FADD.FTZ R2, R3, R2 ;  /* 0x0000000203027221 */ /* 0x001fe20000010000 */
[----:B-1----:R-:W-:-:S04]  /*1e60*/  FADD.FTZ R6, R7, R6 ;  /* 0x0000000607067221 */ /* 0x002fc80000010000 */
[----:B----4-:R-:W0:Y:S01]  /*1e70*/  SHFL.BFLY PT, R5, R2, 0x2, 0x1f ;  /* 0x0c401f0002057f89 */ /* 0x010e2200000e0000 */
[----:B--2---:R-:W-:-:S03]  /*1e80*/  FADD.FTZ R10, R8, R9 ;  /* 0x00000009080a7221 */ /* 0x004fc60000010000 */
[----:B------:R-:W1:Y:S01]  /*1e90*/  SHFL.BFLY PT, R9, R6, 0x2, 0x1f ;  /* 0x0c401f0006097f89 */ /* 0x000e6200000e0000 */
[----:B---3--:R-:W-:-:S03]  /*1ea0*/  FADD.FTZ R13, R12, R11 ;  /* 0x0000000b0c0d7221 */ /* 0x008fc60000010000 */
[----:B------:R-:W2:Y:S04]  /*1eb0*/  SHFL.BFLY PT, R11, R10, 0x2, 0x1f ;  /* 0x0c401f000a0b7f89 */ /* 0x000ea800000e0000 */
[----:B------:R-:W3:Y:S01]  /*1ec0*/  SHFL.BFLY PT, R4, R13, 0x2, 0x1f ;  /* 0x0c401f000d047f89 */ /* 0x000ee200000e0000 */
[----:B------:R-:W-:Y:S02]  /*1ed0*/  IMAD.SHL.U32 R7, R14, 0x8, RZ ;  /* 0x000000080e077824 */ /* 0x000fe400078e00ff */
[----:B0-----:R-:W-:-:S03]  /*1ee0*/  FADD.FTZ R5, R2, R5 ;  /* 0x0000000502057221 */ /* 0x001fc60000010000 */
[----:B------:R-:W-:Y:S01]  /*1ef0*/  LOP3.LUT P0, RZ, R7, 0x78, RZ, 0xc0, !PT ;  /* 0x0000007807ff7812 */ /* 0x000fe2000780c0ff */
[----:B-1----:R-:W-:Y:S01]  /*1f00*/  FADD.FTZ R9, R6, R9 ;  /* 0x0000000906097221 */ /* 0x002fe20000010000 */
[----:B--2---:R-:W-:-:S04]  /*1f10*/  FADD.FTZ R11, R10, R11 ;  /* 0x0000000b0a0b7221 */ /* 0x004fc80000010000 */
[----:B------:R-:W0:Y:S01]  /*1f20*/  SHFL.BFLY PT, R8, R9, 0x1, 0x1f ;  /* 0x0c201f0009087f89 */ /* 0x000e2200000e0000 */
[----:B---3--:R-:W-:-:S03]  /*1f30*/  FADD.FTZ R3, R13, R4 ;  /* 0x000000040d037221 */ /* 0x008fc60000010000 */
[----:B------:R-:W1:Y:S04]  /*1f40*/  SHFL.BFLY PT, R2, R11, 0x1, 0x1f ;  /* 0x0c201f000b027f89 */ /* 0x000e6800000e0000 */
[----:B------:R-:W2:Y:S04]  /*1f50*/  SHFL.BFLY PT, R4, R5, 0x1, 0x1f ;  /* 0x0c201f0005047f89 */ /* 0x000ea800000e0000 */
[----:B------:R-:W3:Y:S01]  /*1f60*/  SHFL.BFLY PT, R6, R3, 0x1, 0x1f ;  /* 0x0c201f0003067f89 */ /* 0x000ee200000e0000 */
[----:B0-----:R-:W-:Y:S01]  /*1f70*/  FADD.FTZ R8, R9, R8 ;  /* 0x0000000809087221 */ /* 0x001fe20000010000 */
[----:B-1----:R-:W-:Y:S01]  /*1f80*/  FADD.FTZ R10, R11, R2 ;  /* 0x000000020b0a7221 */ /* 0x002fe20000010000 */
[----:B--2---:R-:W-:Y:S01]  /*1f90*/  FADD.FTZ R7, R5, R4 ;  /* 0x0000000405077221 */ /* 0x004fe20000010000 */
[----:B---3--:R-:W-:Y:S01]  /*1fa0*/  FADD.FTZ R6, R3, R6 ;  /* 0x0000000603067221 */ /* 0x008fe20000010000 */
[----:B------:R-:W-:Y:S06]  /*1fb0*/  @P0 BRA `(.L_x_104) ;  /* 0x0000000000780947 */ /* 0x000fec0003800000 */
[----:B------:R-:W0:Y:S01]  /*1fc0*/  LDCU.64 UR8, c[0x0][0x3e8] ;  /* 0x00007d00ff0877ac */ /* 0x000e220008000a00 */
[----:B------:R-:W-:Y:S01]  /*1fd0*/  SHF.R.U32.HI R2, RZ, 0x4, R14 ;  /* 0x00000004ff027819 */ /* 0x000fe2000001160e */
[----:B------:R-:W1:Y:S03]  /*1fe0*/  LDCU.64 UR10, c[0x0][0x3f0] ;  /* 0x00007e00ff0a77ac */ /* 0x000e660008000a00 */
[C---:B------:R-:W-:Y:S01]  /*1ff0*/  IADD3 R11, PT, PT, R2.reuse, 0x20, RZ ;  /* 0x00000020020b7810 */ /* 0x040fe20007ffe0ff */
[C---:B------:R-:W-:Y:S01]  /*2000*/  VIADD R9, R2.reuse, 0x10 ;  /* 0x0000001002097836 */ /* 0x040fe20000000000 */
[----:B------:R-:W-:Y:S01]  /*2010*/  UIADD3 UR6, UP0, UPT, UR21, UR4, URZ ;  /* 0x0000000415067290 */ /* 0x000fe2000ff1e0ff */
[----:B------:R-:W-:Y:S01]  /*2020*/  VIADD R5, R2, 0x30 ;  /* 0x0000003002057836 */ /* 0x000fe20000000000 */
[----:B------:R-:W2:Y:S02]  /*2030*/  LDCU.64 UR18, c[0x0][0x3d0] ;  /* 0x00007a00ff1277ac */ /* 0x000ea40008000a00 */
[----:B------:R-:W-:-:S04]  /*2040*/  UIADD3.X UR7, UPT, UPT, URZ, UR20, URZ, UP0, !UPT ;  /* 0x00000014ff077290 */ /* 0x000fc800087fe4ff */
[----:B0-----:R-:W-:Y:S02]  /*2050*/  UIMAD.WIDE.U32 UR6, UR15, UR8, UR6 ;  /* 0x000000080f0672a5 */ /* 0x001fe4000f8e0006 */
[----:B------:R-:W-:Y:S02]  /*2060*/  UIADD3 UR8, UPT, UPT, -UR21, UR5, URZ ;  /* 0x0000000515087290 */ /* 0x000fe4000fffe1ff */
[----:B------:R-:W-:-:S04]  /*2070*/  UIMAD UR7, UR15, UR9, UR7 ;  /* 0x000000090f0772a4 */ /* 0x000fc8000f8e0207 */
[----:B-1----:R-:W-:Y:S01]  /*2080*/  UIMAD.WIDE.U32 UR6, UR17, UR10, UR6 ;  /* 0x0000000a110672a5 */ /* 0x002fe2000f8e0006 */
[C---:B------:R-:W-:Y:S02]  /*2090*/  ISETP.GE.AND P3, PT, R2.reuse, UR8, PT ;  /* 0x0000000802007c0c */ /* 0x040fe4000bf66270 */
[----:B------:R-:W-:Y:S01]  /*20a0*/  ISETP.GE.AND P2, PT, R9, UR8, PT ;  /* 0x0000000809007c0c */ /* 0x000fe2000bf46270 */
[----:B------:R-:W-:Y:S01]  /*20b0*/  UIMAD UR7, UR17, UR11, UR7 ;  /* 0x0000000b110772a4 */ /* 0x000fe2000f8e0207 */
[----:B------:R-:W-:Y:S02]  /*20c0*/  ISETP.GE.AND P1, PT, R11, UR8, PT ;  /* 0x000000080b007c0c */ /* 0x000fe4000bf26270 */
[----:B------:R-:W-:Y:S02]  /*20d0*/  IADD3 R3, P0, PT, R2, UR6, RZ ;  /* 0x0000000602037c10 */ /* 0x000fe4000ff1e0ff */
[----:B------:R-:W-:Y:S02]  /*20e0*/  FSEL R9, R10, RZ, !P1 ;  /* 0x000000ff0a097208 */ /* 0x000fe40004800000 */
[----:B--2---:R-:W-:Y:S01]  /*20f0*/  LEA R2, P4, R3, UR18, 0x2 ;  /* 0x0000001203027c11 */ /* 0x004fe2000f8810ff */
[----:B------:R-:W-:Y:S01]  /*2100*/  IMAD.X R4, RZ, RZ, UR7, P0 ;  /* 0x00000007ff047e24 */ /* 0x000fe200080e06ff */
[----:B------:R-:W-:-:S02]  /*2110*/  ISETP.GE.AND P0, PT, R5, UR8, PT ;  /* 0x0000000805007c0c */ /* 0x000fc4000bf06270 */
[----:B------:R-:W-:Y:S02]  /*2120*/  FSEL R5, R7, RZ, !P3 ;  /* 0x000000ff07057208 */ /* 0x000fe40005800000 */
[----:B------:R-:W-:Y:S02]  /*2130*/  LEA.HI.X R3, R3, UR19, R4, 0x2, P4 ;  /* 0x0000001303037c11 */ /* 0x000fe4000a0f1404 */
[----:B------:R-:W-:Y:S02]  /*2140*/  FSEL R7, R8, RZ, !P2 ;  /* 0x000000ff08077208 */ /* 0x000fe40005000000 */
[----:B------:R-:W-:Y:S01]  /*2150*/  FSEL R11, R6, RZ, !P0 ;  /* 0x000000ff060b7208 */ /* 0x000fe20004000000 */
[----:B------:R0:W-:Y:S04]  /*2160*/  STG.E desc[UR12][R2.64], R5 ;  /* 0x0000000502007986 */ /* 0x0001e8000c10190c */
[----:B------:R0:W-:Y:S04]  /*2170*/  STG.E desc[UR12][R2.64+0x40], R7 ;  /* 0x0000400702007986 */ /* 0x0001e8000c10190c */
[----:B------:R0:W-:Y:S04]  /*2180*/  STG.E desc[UR12][R2.64+0x80], R9 ;  /* 0x0000800902007986 */ /* 0x0001e8000c10190c */
[----:B------:R0:W-:Y:S02]  /*2190*/  STG.E desc[UR12][R2.64+0xc0], R11 ;  /* 0x0000c00b02007986 */ /* 0x0001e4000c10190c */
.L_x_104:
[----:B------:R-:W-:Y:S05]  /*21a0*/  BSYNC.RECONVERGENT B0 ;  /* 0x0000000000007941 */ /* 0x000fea0003800200 */
.L_x_103:
[----:B------:R-:W-:Y:S01]  /*21b0*/  UIADD3 UR5, UPT, UPT, UR5, 0x3f, URZ ;  /* 0x0000003f05057890 */ /* 0x000fe2000fffe0ff */
[----:B0-----:R-:W0:Y:S01]  /*21c0*/  LDC.64 R10, c[0x0][0x440] ;  /* 0x00011000ff0a7b82 */ /* 0x001e220000000a00 */
[----:B------:R-:W-:Y:S02]  /*21d0*/  BSSY.RECONVERGENT B0, `(.L_x_105) ;  /* 0x000001b000007945 */ /* 0x000fe40003800200 */
[----:B------:R-:W-:-:S04]  /*21e0*/  USHF.R.S32.HI UR6, URZ, 0x1f, UR5 ;  /* 0x0000001fff067899 */ /* 0x000fc80008011405 */
[----:B------:R-:W-:-:S04]  /*21f0*/  ULEA.HI UR6, UR6, UR5, URZ, 0x6 ;  /* 0x0000000506067291 */ /* 0x000fc8000f8f30ff */
[----:B------:R-:W-:-:S04]  /*2200*/  ULOP3.LUT UR6, UR6, 0xffffffc0, URZ, 0xc0, !UPT ;  /* 0xffffffc006067892 */ /* 0x000fc8000f8ec0ff */
[----:B------:R-:W-:-:S04]  /*2210*/  UIADD3 UR6, UPT, UPT, UR21, UR5, -UR6 ;  /* 0x0000000515067290 */ /* 0x000fc8000fffe806 */
[----:B------:R-:W-:-:S06]  /*2220*/  UIADD3 UR6, UPT, UPT, UR5, -UR6, URZ ;  /* 0x8000000605067290 */ /* 0x000fcc000fffe0ff */
[----:B------:R-:W-:-:S04]  /*2230*/  ISETP.GE.AND P0, PT, R14, UR6, PT ;  /* 0x000000060e007c0c */ /* 0x000fc8000bf06270 */
[----:B------:R-:W-:-:S13]  /*2240*/  ISETP.GT.U32.OR P0, PT, R14, 0x3f, P0 ;  /* 0x0000003f0e00780c */ /* 0x000fda0000704470 */
[----:B------:R-:W-:Y:S05]  /*2250*/  @P0 BRA `(.L_x_106) ;  /* 0x0000000000480947 */ /* 0x000fea0003800000 */
[----:B------:R-:W1:Y:S01]  /*2260*/  LDC.64 R4, c[0x0][0x418] ;  /* 0x00010600ff047b82 */ /* 0x000e620000000a00 */
[----:B------:R-:W-:Y:S01]  /*2270*/  IADD3 R2, PT, PT, R14, UR21, RZ ;  /* 0x000000150e027c10 */ /* 0x000fe2000fffe0ff */
[----:B------:R-:W2:Y:S01]  /*2280*/  LDCU.64 UR6, c[0x0][0x420] ;  /* 0x00008400ff0677ac */ /* 0x000ea20008000a00 */
[----:B-----5:R-:W-:Y:S02]  /*2290*/  FMUL.FTZ R6, R0, 1.4426950216293334961 ;  /* 0x3fb8aa3b00067820 */ /* 0x020fe40000410000 */
[----:B------:R-:W-:-:S03]  /*22a0*/  IADD3 R2, P0, PT, R2, UR4, RZ ;  /* 0x0000000402027c10 */ /* 0x000fc6000ff1e0ff */
[----:B------:R-:W3:Y:S02]  /*22b0*/  LDC.64 R8, c[0x0][0x410] ;  /* 0x00010400ff087b82 */ /* 0x000ee40000000a00 */
[----:B------:R-:W-:Y:S01]  /*22c0*/  IMAD.X R3, RZ, RZ, UR20, P0 ;  /* 0x00000014ff037e24 */ /* 0x000fe200080e06ff */
[----:B------:R-:W-:Y:S02]  /*22d0*/  FSETP.NEU.FTZ.AND P0, PT, R0, -INF , PT ;  /* 0xff8000000000780b */ /* 0x000fe40003f1d000 */
[----:B--2---:R-:W-:Y:S01]  /*22e0*/  MOV R7, UR7 ;  /* 0x0000000700077c02 */ /* 0x004fe20008000f00 */
[----:B-1----:R-:W-:-:S04]  /*22f0*/  IMAD.WIDE.U32 R2, R4, UR15, R2 ;  /* 0x0000000f04027c25 */ /* 0x002fc8000f8e0002 */
[----:B------:R-:W-:Y:S02]  /*2300*/  IMAD R3, R5, UR15, R3 ;  /* 0x0000000f05037c24 */ /* 0x000fe4000f8e0203 */
[----:B------:R-:W-:-:S04]  /*2310*/  IMAD.U32 R5, RZ, RZ, UR6 ;  /* 0x00000006ff057e24 */ /* 0x000fc8000f8e00ff */
[----:B------:R-:W-:-:S04]  /*2320*/  IMAD.WIDE.U32 R2, R5, UR17, R2 ;  /* 0x0000001105027c25 */ /* 0x000fc8000f8e0002 */
[----:B------:R-:W-:Y:S01]  /*2330*/  IMAD R3, R7, UR17, R3 ;  /* 0x0000001107037c24 */ /* 0x000fe2000f8e0203 */
[----:B---3--:R-:W-:-:S04]  /*2340*/  LEA R4, P1, R2, R8, 0x2 ;  /* 0x0000000802047211 */ /* 0x008fc800078210ff */
[----:B------:R-:W-:Y:S02]  /*2350*/  LEA.HI.X R5, R2, R9, R3, 0x2, P1 ;  /* 0x0000000902057211 */ /* 0x000fe400008f1403 */
[----:B------:R-:W-:-:S05]  /*2360*/  FSEL R3, R6, RZ, P0 ;  /* 0x000000ff06037208 */ /* 0x000fca0000000000 */
[----:B------:R1:W-:Y:S02]  /*2370*/  STG.E desc[UR12][R4.64], R3 ;  /* 0x0000000304007986 */ /* 0x0003e4000c10190c */
.L_x_106:
[----:B------:R-:W-:Y:S05]  /*2380*/  BSYNC.RECONVERGENT B0 ;  /* 0x0000000000007941 */ /* 0x000fea0003800200 */
.L_x_105:
[----:B------:R-:W-:Y:S01]  /*2390*/  USHF.L.U32 UR6, UR16, 0xe, URZ ;  /* 0x0000000e10067899 */ /* 0x000fe200080006ff */
[----:B-----5:R-:W-:Y:S01]  /*23a0*/  IMAD.SHL.U32 R0, R14, 0x4, RZ ;  /* 0x000000040e007824 */ /* 0x020fe200078e00ff */
[----:B------:R-:W-:Y:S01]  /*23b0*/  USHF.L.U32 UR5, UR4, 0x8, URZ ;  /* 0x0000000804057899 */ /* 0x000fe200080006ff */
[----:B-1----:R-:W1:Y:S01]  /*23c0*/  LDC.64 R4, c[0x0][0x448] ;  /* 0x00011200ff047b82 */ /* 0x002e620000000a00 */
[----:B------:R-:W2:Y:S02]  /*23d0*/  LDCU.64 UR8, c[0x0][0x458] ;  /* 0x00008b00ff0877ac */ /* 0x000ea40008000a00 */
[----:B------:R-:W-:Y:S02]  /*23e0*/  LOP3.LUT R0, R0, UR6, RZ, 0xfc, !PT ;  /* 0x0000000600007c12 */ /* 0x000fe4000f8efcff */
[----:B------:R-:W-:Y:S02]  /*23f0*/  IMAD.U32 R3, RZ, RZ, UR5 ;  /* 0x00000005ff037e24 */ /* 0x000fe4000f8e00ff */
[----:B------:R-:W-:Y:S01]  /*2400*/  IADD3 R2, P0, PT, R0, UR5, RZ ;  /* 0x0000000500027c10 */ /* 0x000fe2000ff1e0ff */
[----:B------:R-:W3:Y:S03]  /*2410*/  LDCU.64 UR6, c[0x0][0x428] ;  /* 0x00008500ff0677ac */ /* 0x000ee60008000a00 */
[----:B------:R-:W-:-:S03]  /*2420*/  LEA.HI.X.SX32 R3, R3, RZ, 0x1, P0 ;  /* 0x000000ff03037211 */ /* 0x000fc600000f0eff */
[----:B0-----:R-:W-:Y:S01]  /*2430*/  IMAD.WIDE.U32 R2, R10, UR15, R2 ;  /* 0x0000000f0a027c25 */ /* 0x001fe2000f8e0002 */
[----:B--2---:R-:W-:-:S03]  /*2440*/  ISETP.NE.U32.AND P0, PT, RZ, UR8, PT ;  /* 0x00000008ff007c0c */ /* 0x004fc6000bf05070 */
[----:B------:R-:W-:Y:S01]  /*2450*/  IMAD R3, R11, UR15, R3 ;  /* 0x0000000f0b037c24 */ /* 0x000fe2000f8e0203 */
[----:B------:R-:W-:Y:S01]  /*2460*/  ISETP.NE.AND.EX P0, PT, RZ, UR9, PT, P0 ;  /* 0x00000009ff007c0c */ /* 0x000fe2000bf05300 */
[----:B-1----:R-:W-:-:S03]  /*2470*/  IMAD.WIDE.U32 R2, R4, UR17, R2 ;  /* 0x0000001104027c25 */ /* 0x002fc6000f8e0002 */
[----:B------:R-:W-:Y:S01]  /*2480*/  ISETP.NE.OR P0, PT, R14, RZ, !P0 ;  /* 0x000000ff0e00720c */ /* 0x000fe20004705670 */
[----:B------:R-:W-:Y:S01]  /*2490*/  IMAD R3, R5, UR17, R3 ;  /* 0x0000001105037c24 */ /* 0x000fe2000f8e0203 */
[----:B---3--:R-:W-:-:S04]  /*24a0*/  LEA R4, P1, R2, UR6, 0x2 ;  /* 0x0000000602047c11 */ /* 0x008fc8000f8210ff */
        /* <DEDUP_REMOVED lines=18> */
[----:B------:R-:W1:Y:S01]  /*25d0*/  LDCU UR6, c[0x0][0x450] ;  /* 0x00008a00ff0677ac */ /* 0x000e620008000800 */
[----:B------:R-:W2:Y:S01]  /*25e0*/  LDCU UR7, c[0x0][0x390] ;  /* 0x00007200ff0777ac */ /* 0x000ea20008000800 */
[----:B------:R-:W3:Y:S01]  /*25f0*/  LDCU.64 UR4, c[0x0][0x458] ;  /* 0x00008b00ff0477ac */ /* 0x000ee20008000a00 */
[----:B-1----:R-:W-:-:S04]  /*2600*/  UIMAD UR6, UR16, UR6, UR14 ;  /* 0x00000006100672a4 */ /* 0x002fc8000f8e020e */
[----:B--2---:R-:W-:-:S04]  /*2610*/  UIMAD UR6, UR6, UR7, UR15 ;  /* 0x00000007060672a4 */ /* 0x004fc8000f8e020f */
[----:B---3--:R-:W-:-:S06]  /*2620*/  UIMAD.WIDE UR4, UR6, 0x4, UR4 ;  /* 0x00000004060478a5 */ /* 0x008fcc000f8e0204 */
[----:B------:R-:W-:Y:S01]  /*2630*/  MOV R2, UR4 ;  /* 0x0000000400027c02 */ /* 0x000fe20008000f00 */
[----:B------:R-:W-:-:S05]  /*2640*/  IMAD.U32 R3, RZ, RZ, UR5 ;  /* 0x00000005ff037e24 */ /* 0x000fca000f8e00ff */
[----:B------:R-:W-:Y:S01]  /*2650*/  STG.E desc[UR12][R2.64], RZ ;  /* 0x000000ff02007986 */ /* 0x000fe2000c10190c */
[----:B------:R-:W-:Y:S05]  /*2660*/  EXIT ;  /* 0x000000000000794d */ /* 0x000fea0003800000 */
.L_x_107:
        /* <DEDUP_REMOVED lines=9> */
.L_x_123:


//--------------------- .nv.shared._ZN7cutlass13device_kernelIN5flash11enable_sm90INS1_16FlashAttnBwdSm90INS1_25CollectiveMainloopBwdSm90ILi2ELi1ELi1EN4cute5tupleIJNS5_1CILi1EEES8_S8_EEENS6_IJNS7_ILi64EEENS7_ILi80EEENS7_ILi256EEEEEENS_10bfloat16_tEfNS_4arch4Sm90ELb0ELb0ELb1ELb0ELb0ELb0ELb1ELb1ELi2ELi1ELi1ELi1ELb0EEENS1_21CollectiveEpilogueBwdISD_SE_SG_Li256ELb0ELb1ELi2EEENS1_19SingleTileSchedulerILb0ELb0ELb0ELi80EEEEEEEEEvNT_6ParamsE --------------------------
	.section	.nv.shared._ZN7cutlass13device_kernelIN5flash11enable_sm90INS1_16FlashAttnBwdSm90INS1_25CollectiveMainloopBwdSm90ILi2ELi1ELi1EN4cute5tupleIJNS5_1CILi1EEES8_S8_EEENS6_IJNS7_ILi64EEENS7_ILi80EEENS7_ILi256EEEEEENS_10bfloat16_tEfNS_4arch4Sm90ELb0ELb0ELb1ELb0ELb0ELb0ELb1ELb1ELi2ELi1ELi1ELi1ELb0EEENS1_21CollectiveEpilogueBwdISD_SE_SG_Li256ELb0ELb1ELi2EEENS1_19SingleTileSchedulerILb0ELb0ELb0ELi80EEEEEEEEEvNT_6ParamsE,"aw",@nobits
	.sectionflags	@""
	.align	16
	.zero		1024


//--------------------- .nv.shared.reserved.0     --------------------------
	.section	.nv.shared.reserved.0,"aw",@nobits
	.weak		__nv_reservedSMEM_offset_0_alias
	.size		__nv_reservedSMEM_offset_0_alias, 0, 64
	.other		__nv_reservedSMEM_offset_0_alias,@"STO_CUDA_RESERVED_SHARED STV_DEFAULT"
__nv_reservedSMEM_offset_0_alias:
	.zero		0
	.zero		64


//--------------------- .nv.global                --------------------------
	.section	.nv.global,"aw",@nobits
.nv.global:
	.type		_ZN74_INTERNAL_bac4eabe_38_flash_bwd_hdim256_bf16_softcap_sm90_cu_49158569_28534cute1_E,@object
	.size		_ZN74_INTERNAL_bac4eabe_38_flash_bwd_hdim256_bf16_softcap_sm90_cu_49158569_28534cute1_E,(_ZN74_INTERNAL_bac4eabe_38_flash_bwd_hdim256_bf16_softcap_sm90_cu_49158569_28534cuda3std3__45__cpo6cbeginE - _ZN74_INTERNAL_bac4eabe_38_flash_bwd_hdim256_bf16_softcap_sm90_cu_49158569_28534cute1_E)
_ZN74_INTERNAL_bac4eabe_38_flash_bwd_hdim256_bf16_softcap_sm90_cu_49158569_28534cute1_E:
	.zero		1
	.type		_ZN74_INTERNAL_bac4eabe_38_flash_bwd_hdim256_bf16_softcap_sm90_cu_49158569_28534cuda3std3__45__cpo6cbeginE,@object
	.size		_ZN74_INTERNAL_bac4eabe_38_flash_bwd_hdim256_bf16_softcap_sm90_cu_49158569_28534cuda3std3__45__cpo6cbeginE,(_ZN74_INTERNAL_bac4eabe_38_flash_bwd_hdim256_bf16_softcap_sm90_cu_49158569_28534cuda3std3__48in_placeE - _ZN74_INTERNAL_bac4eabe_38_flash_bwd_hdim256_bf16_softcap_sm90_cu_49158569_28534cuda3std3__45__cpo6cbeginE)
_ZN74_INTERNAL_bac4eabe_38_flash_bwd_hdim256_bf16_softcap_sm90_cu_49158569_28534cuda3std3__45__cpo6cbeginE:
	.zero		1
	.type		_ZN74_INTERNAL_bac4eabe_38_flash_bwd_hdim256_bf16_softcap_sm90_cu_49158569_28534cuda3std3__48in_placeE,@object
	.size		_ZN74_INTERNAL_bac4eabe_38_flash_bwd_hdim256_bf16_softcap_sm90_cu_49158569_28534cuda3std3__48in_placeE,(_ZN74_INTERNAL_bac4eabe_38_flash_bwd_hdim256_bf16_softcap_sm90_cu_49158569_28534cuda3std6ranges3__45__cpo9iter_moveE - _ZN74_INTERNAL_bac4eabe_38_flash_bwd_hdim256_bf16_softcap_sm90_cu_49158569_28534cuda3std3__48in_placeE)
_ZN74_INTERNAL_bac4eabe_38_flash_bwd_hdim256_bf16_softcap_sm90_cu_49158569_28534cuda3std3__48in_placeE:
	.zero		1
	.type		_ZN74_INTERNAL_bac4eabe_38_flash_bwd_hdim256_bf16_softcap_sm90_cu_49158569_28534cuda3std6ranges3__45__cpo9iter_moveE,@object
	.size		_ZN74_INTERNAL_bac4eabe_38_flash_bwd_hdim256_bf16_softcap_sm90_cu_49158569_28534cuda3std6ranges3__45__cpo9iter_moveE,(_ZN74_INTERNAL_bac4eabe_38_flash_bwd_hdim256_bf16_softcap_sm90_cu_49158569_28534cuda3std3__45__cpo5beginE - _ZN74_INTERNAL_bac4eabe_38_flash_bwd_hdim256_bf16_softcap_sm90_cu_49158569_28534cuda3std6ranges3__45__cpo9iter_moveE)
_ZN74_INTERNAL_bac4eabe_38_flash_bwd_hdim256_bf16_softcap_sm90_cu_49158569_28534cuda3std6ranges3__45__cpo9iter_moveE:
	.zero		1
	.type		_ZN74_INTERNAL_bac4eabe_38_flash_bwd_hdim256_bf16_softcap_sm90_cu_49158569_28534cuda3std3__45__cpo5beginE,@object
	.size		_ZN74_INTERNAL_bac4eabe_38_flash_bwd_hdim256_bf16_softcap_sm90_cu_49158569_28534cuda3std3__45__cpo5beginE,(_ZN74_INTERNAL_bac4eabe_38_flash_bwd_hdim256_bf16_softcap_sm90_cu_49158569_28534cuda3std3__476_GLOBAL__N__bac4eabe_38_flash_bwd_hdim256_bf16_softcap_sm90_cu_49158569_28536ignoreE - _ZN74_INTERNAL_bac4eabe_38_flash_bwd_hdim256_bf16_softcap_sm90_cu_49158569_28534cuda3std3__45__cpo5beginE)
_ZN74_INTERNAL_bac4eabe_38_flash_bwd_hdim256_bf16_softcap_sm90_cu_49158569_28534cuda3std3__45__cpo5beginE:
	.zero		1
	.type		_ZN74_INTERNAL_bac4eabe_38_flash_bwd_hdim256_bf16_softcap_sm90_cu_49158569_28534cuda3std3__476_GLOBAL__N__bac4eabe_38_flash_bwd_hdim256_bf16_softcap_sm90_cu_49158569_28536ignoreE,@object
	.size		_ZN74_INTERNAL_bac4eabe_38_flash_bwd_hdim256_bf16_softcap_sm90_cu_49158569_28534cuda3std3__476_GLOBAL__N__bac4eabe_38_flash_bwd_hdim256_bf16_softcap_sm90_cu_49158569_28536ignoreE,(_ZN74_INTERNAL_bac4eabe_38_flash_bwd_hdim256_bf16_softcap_sm90_cu_49158569_28534cute7productE - _ZN74_INTERNAL_bac4eabe_38_flash_bwd_hdim256_bf16_softcap_sm90_cu_49158569_28534cuda3std3__476_GLOBAL__N__bac4eabe_38_flash_bwd_hdim256_bf16_softcap_sm90_cu_49158569_28536ignoreE)
_ZN74_INTERNAL_bac4eabe_38_flash_bwd_hdim256_bf16_softcap_sm90_cu_49158569_28534cuda3std3__476_GLOBAL__N__bac4eabe_38_flash_bwd_hdim256_bf16_softcap_sm90_cu_49158569_28536ignoreE:
	.zero		1
	.type		_ZN74_INTERNAL_bac4eabe_38_flash_bwd_hdim256_bf16_softcap_sm90_cu_49158569_28534cute7productE,@object
	.size		_ZN74_INTERNAL_bac4eabe_38_flash_bwd_hdim256_bf16_softcap_sm90_cu_49158569_28534cute7productE,(_ZN74_INTERNAL_bac4eabe_38_flash_bwd_hdim256_bf16_softcap_sm90_cu_49158569_28534cuda3std3__45__cpo3endE - _ZN74_INTERNAL_bac4eabe_38_flash_bwd_hdim256_bf16_softcap_sm90_cu_49158569_28534cute7productE)
_ZN74_INTERNAL_bac4eabe_38_flash_bwd_hdim256_bf16_softcap_sm90_cu_49158569_28534cute7productE:
	.zero		1
	.type		_ZN74_INTERNAL_bac4eabe_38_flash_bwd_hdim256_bf16_softcap_sm90_cu_49158569_28534cuda3std3__45__cpo3endE,@object
	.size		_ZN74_INTERNAL_bac4eabe_38_flash_bwd_hdim256_bf16_softcap_sm90_cu_49158569_28534cuda3std3__45__cpo3endE,(_ZN74_INTERNAL_bac4eabe_38_flash_bwd_hdim256_bf16_softcap_sm90_cu_49158569_28534cuda3std3__419piecewise_constructE - _ZN74_INTERNAL_bac4eabe_38_flash_bwd_hdim256_bf16_softcap_sm90_cu_49158569_28534cuda3std3__45__cpo3endE)
_ZN74_INTERNAL_bac4eabe_38_flash_bwd_hdim256_bf16_softcap_sm90_cu_49158569_28534cuda3std3__45__cpo3endE:
	.zero		1
	.type		_ZN74_INTERNAL_bac4eabe_38_flash_bwd_hdim256_bf16_softcap_sm90_cu_49158569_28534cuda3std3__419piecewise_constructE,@object
	.size		_ZN74_INTERNAL_bac4eabe_38_flash_bwd_hdim256_bf16_softcap_sm90_cu_49158569_28534cuda3std3__419piecewise_constructE,(_ZN74_INTERNAL_bac4eabe_38_flash_bwd_hdim256_bf16_softcap_sm90_cu_49158569_28534cuda3std3__45__cpo4cendE - _ZN74_INTERNAL_bac4eabe_38_flash_bwd_hdim256_bf16_softcap_sm90_cu_49158569_28534cuda3std3__419piecewise_constructE)
_ZN74_INTERNAL_bac4eabe_38_flash_bwd_hdim256_bf16_softcap_sm90_cu_49158569_28534cuda3std3__419piecewise_constructE:
	.zero		1
	.type		_ZN74_INTERNAL_bac4eabe_38_flash_bwd_hdim256_bf16_softcap_sm90_cu_49158569_28534cuda3std3__45__cpo4cendE,@object
	.size		_ZN74_INTERNAL_bac4eabe_38_flash_bwd_hdim256_bf16_softcap_sm90_cu_49158569_28534cuda3std3__45__cpo4cendE,(_ZN74_INTERNAL_bac4eabe_38_flash_bwd_hdim256_bf16_softcap_sm90_cu_49158569_28534cuda3std6ranges3__45__cpo4swapE - _ZN74_INTERNAL_bac4eabe_38_flash_bwd_hdim256_bf16_softcap_sm90_cu_49158569_28534cuda3std3__45__cpo4cendE)
_ZN74_INTERNAL_bac4eabe_38_flash_bwd_hdim256_bf16_softcap_sm90_cu_49158569_28534cuda3std3__45__cpo4cendE:
	.zero		1
	.type		_ZN74_INTERNAL_bac4eabe_38_flash_bwd_hdim256_bf16_softcap_sm90_cu_49158569_28534cuda3std6ranges3__45__cpo4swapE,@object
	.size		_ZN74_INTERNAL_bac4eabe_38_flash_bwd_hdim256_bf16_softcap_sm90_cu_49158569_28534cuda3std6ranges3__45__cpo4swapE,(.L_7 - _ZN74_INTERNAL_bac4eabe_38_flash_bwd_hdim256_bf16_softcap_sm90_cu_49158569_28534cuda3std6ranges3__45__cpo4swapE)
_ZN74_INTERNAL_bac4eabe_38_flash_bwd_hdim256_bf16_softcap_sm90_cu_49158569_28534cuda3std6ranges3__45__cpo4swapE:
	.zero		1
.L_7:


//--------------------- .nv.shared._ZN7cutlass13device_kernelIN5flash11enable_sm90INS1_16FlashAttnBwdSm90INS1_25CollectiveMainloopBwdSm90ILi2ELi1ELi1EN4cute5tupleIJNS5_1CILi1EEES8_S8_EEENS6_IJNS7_ILi64EEENS7_ILi80EEENS7_ILi256EEEEEENS_10bfloat16_tEfNS_4arch4Sm90ELb0ELb0ELb1ELb0ELb0ELb0ELb1ELb1ELi2ELi1ELi1ELi1ELb0EEENS1_24CollectiveEpilogueBwdGQAISD_fSG_Li256ELb0ELb0EEENS1_19SingleTileSchedulerILb0ELb0ELb0ELi80EEEEEEEEEvNT_6ParamsE --------------------------
	.section	.nv.shared._ZN7cutlass13device_kernelIN5flash11enable_sm90INS1_16FlashAttnBwdSm90INS1_25CollectiveMainloopBwdSm90ILi2ELi1ELi1EN4cute5tupleIJNS5_1CILi1EEES8_S8_EEENS6_IJNS7_ILi64EEENS7_ILi80EEENS7_ILi256EEEEEENS_10bfloat16_tEfNS_4arch4Sm90ELb0ELb0ELb1ELb0ELb0ELb0ELb1ELb1ELi2ELi1ELi1ELi1ELb0EEENS1_24CollectiveEpilogueBwdGQAISD_fSG_Li256ELb0ELb0EEENS1_19SingleTileSchedulerILb0ELb0ELb0ELi80EEEEEEEEEvNT_6ParamsE,"aw",@nobits
	.sectionflags	@""
	.align	16
	.zero		1024


//--------------------- .nv.shared._ZN7cutlass13device_kernelIN5flash11enable_sm90INS1_16FlashAttnBwdSm90INS1_25CollectiveMainloopBwdSm90ILi2ELi1ELi1EN4cute5tupleIJNS5_1CILi1EEES8_S8_EEENS6_IJNS7_ILi64EEENS7_ILi80EEENS7_ILi256EEEEEENS_10bfloat16_tEfNS_4arch4Sm90ELb0ELb0ELb1ELb1ELb0ELb0ELb1ELb1ELi2ELi1ELi1ELi1ELb0EEENS1_21CollectiveEpilogueBwdISD_SE_SG_Li256ELb1ELb1ELi2EEENS1_19SingleTileSchedulerILb1ELb0ELb0ELi80EEEEEEEEEvNT_6ParamsE --------------------------
	.section	.nv.shared._ZN7cutlass13device_kernelIN5flash11enable_sm90INS1_16FlashAttnBwdSm90INS1_25CollectiveMainloopBwdSm90ILi2ELi1ELi1EN4cute5tupleIJNS5_1CILi1EEES8_S8_EEENS6_IJNS7_ILi64EEENS7_ILi80EEENS7_ILi256EEEEEENS_10bfloat16_tEfNS_4arch4Sm90ELb0ELb0ELb1ELb1ELb0ELb0ELb1ELb1ELi2ELi1ELi1ELi1ELb0EEENS1_21CollectiveEpilogueBwdISD_SE_SG_Li256ELb1ELb1ELi2EEENS1_19SingleTileSchedulerILb1ELb0ELb0ELi80EEEEEEEEEvNT_6ParamsE,"aw",@nobits
	.sectionflags	@""
	.align	16
	.zero		1024


//--------------------- .nv.shared._ZN7cutlass13device_kernelIN5flash11enable_sm90INS1_16FlashAttnBwdSm90INS1_25CollectiveMainloopBwdSm90ILi2ELi1ELi1EN4cute5tupleIJNS5_1CILi1EEES8_S8_EEENS6_IJNS7_ILi64EEENS7_ILi80EEENS7_ILi256EEEEEENS_10bfloat16_tEfNS_4arch4Sm90ELb0ELb0ELb1ELb1ELb0ELb0ELb1ELb1ELi2ELi1ELi1ELi1ELb0EEENS1_24CollectiveEpilogueBwdGQAISD_fSG_Li256ELb1ELb0EEENS1_19SingleTileSchedulerILb1ELb0ELb0ELi80EEEEEEEEEvNT_6ParamsE --------------------------
	.section	.nv.shared._ZN7cutlass13device_kernelIN5flash11enable_sm90INS1_16FlashAttnBwdSm90INS1_25CollectiveMainloopBwdSm90ILi2ELi1ELi1EN4cute5tupleIJNS5_1CILi1EEES8_S8_EEENS6_IJNS7_ILi64EEENS7_ILi80EEENS7_ILi256EEEEEENS_10bfloat16_tEfNS_4arch4Sm90ELb0ELb0ELb1ELb1ELb0ELb0ELb1ELb1ELi2ELi1ELi1ELi1ELb0EEENS1_24CollectiveEpilogueBwdGQAISD_fSG_Li256ELb1ELb0EEENS1_19SingleTileSchedulerILb1ELb0ELb0ELi80EEEEEEEEEvNT_6ParamsE,"aw",@nobits
	.sectionflags	@""
	.align	16
	.zero		1024


//--------------------- .nv.shared._ZN7cutlass13device_kernelIN5flash11enable_sm90INS1_16FlashAttnBwdSm90INS1_25CollectiveMainloopBwdSm90ILi2ELi1ELi1EN4cute5tupleIJNS5_1CILi1EEES8_S8_EEENS6_IJNS7_ILi64EEENS7_ILi80EEENS7_ILi256EEEEEENS_10bfloat16_tEfNS_4arch4Sm90ELb0ELb1ELb1ELb0ELb0ELb0ELb1ELb1ELi2ELi1ELi1ELi1ELb0EEENS1_21CollectiveEpilogueBwdISD_SE_SG_Li256ELb0ELb1ELi2EEENS1_19SingleTileSchedulerILb0ELb0ELb0ELi80EEEEEEEEEvNT_6ParamsE --------------------------
	.section	.nv.shared._ZN7cutlass13device_kernelIN5flash11enable_sm90INS1_16FlashAttnBwdSm90INS1_25CollectiveMainloopBwdSm90ILi2ELi1ELi1EN4cute5tupleIJNS5_1CILi1EEES8_S8_EEENS6_IJNS7_ILi64EEENS7_ILi80EEENS7_ILi256EEEEEENS_10bfloat16_tEfNS_4arch4Sm90ELb0ELb1ELb1ELb0ELb0ELb0ELb1ELb1ELi2ELi1ELi1ELi1ELb0EEENS1_21CollectiveEpilogueBwdISD_SE_SG_Li256ELb0ELb1ELi2EEENS1_19SingleTileSchedulerILb0ELb0ELb0ELi80EEEEEEEEEvNT_6ParamsE,"aw",@nobits
	.sectionflags	@""
	.align	16
	.zero		1024


//--------------------- .nv.shared._ZN7cutlass13device_kernelIN5flash11enable_sm90INS1_16FlashAttnBwdSm90INS1_25CollectiveMainloopBwdSm90ILi2ELi1ELi1EN4cute5tupleIJNS5_1CILi1EEES8_S8_EEENS6_IJNS7_ILi64EEENS7_ILi80EEENS7_ILi256EEEEEENS_10bfloat16_tEfNS_4arch4Sm90ELb0ELb1ELb1ELb0ELb0ELb0ELb1ELb1ELi2ELi1ELi1ELi1ELb0EEENS1_24CollectiveEpilogueBwdGQAISD_fSG_Li256ELb0ELb0EEENS1_19SingleTileSchedulerILb0ELb0ELb0ELi80EEEEEEEEEvNT_6ParamsE --------------------------
	.section	.nv.shared._ZN7cutlass13device_kernelIN5flash11enable_sm90INS1_16FlashAttnBwdSm90INS1_25CollectiveMainloopBwdSm90ILi2ELi1ELi1EN4cute5tupleIJNS5_1CILi1EEES8_S8_EEENS6_IJNS7_ILi64EEENS7_ILi80EEENS7_ILi256EEEEEENS_10bfloat16_tEfNS_4arch4Sm90ELb0ELb1ELb1ELb0ELb0ELb0ELb1ELb1ELi2ELi1ELi1ELi1ELb0EEENS1_24CollectiveEpilogueBwdGQAISD_fSG_Li256ELb0ELb0EEENS1_19SingleTileSchedulerILb0ELb0ELb0ELi80EEEEEEEEEvNT_6ParamsE,"aw",@nobits
	.sectionflags	@""
	.align	16
	.zero		1024


//--------------------- .nv.shared._ZN7cutlass13device_kernelIN5flash11enable_sm90INS1_16FlashAttnBwdSm90INS1_25CollectiveMainloopBwdSm90ILi2ELi1ELi1EN4cute5tupleIJNS5_1CILi1EEES8_S8_EEENS6_IJNS7_ILi64EEENS7_ILi80EEENS7_ILi256EEEEEENS_10bfloat16_tEfNS_4arch4Sm90ELb0ELb1ELb1ELb1ELb0ELb0ELb1ELb1ELi2ELi1ELi1ELi1ELb0EEENS1_21CollectiveEpilogueBwdISD_SE_SG_Li256ELb1ELb1ELi2EEENS1_19SingleTileSchedulerILb1ELb0ELb0ELi80EEEEEEEEEvNT_6ParamsE --------------------------
	.section	.nv.shared._ZN7cutlass13device_kernelIN5flash11enable_sm90INS1_16FlashAttnBwdSm90INS1_25CollectiveMainloopBwdSm90ILi2ELi1ELi1EN4cute5tupleIJNS5_1CILi1EEES8_S8_EEENS6_IJNS7_ILi64EEENS7_ILi80EEENS7_ILi256EEEEEENS_10bfloat16_tEfNS_4arch4Sm90ELb0ELb1ELb1ELb1ELb0ELb0ELb1ELb1ELi2ELi1ELi1ELi1ELb0EEENS1_21CollectiveEpilogueBwdISD_SE_SG_Li256ELb1ELb1ELi2EEENS1_19SingleTileSchedulerILb1ELb0ELb0ELi80EEEEEEEEEvNT_6ParamsE,"aw",@nobits
	.sectionflags	@""
	.align	16
	.zero		1024


//--------------------- .nv.shared._ZN7cutlass13device_kernelIN5flash11enable_sm90INS1_16FlashAttnBwdSm90INS1_25CollectiveMainloopBwdSm90ILi2ELi1ELi1EN4cute5tupleIJNS5_1CILi1EEES8_S8_EEENS6_IJNS7_ILi64EEENS7_ILi80EEENS7_ILi256EEEEEENS_10bfloat16_tEfNS_4arch4Sm90ELb0ELb1ELb1ELb1ELb0ELb0ELb1ELb1ELi2ELi1ELi1ELi1ELb0EEENS1_24CollectiveEpilogueBwdGQAISD_fSG_Li256ELb1ELb0EEENS1_19SingleTileSchedulerILb1ELb0ELb0ELi80EEEEEEEEEvNT_6ParamsE --------------------------
	.section	.nv.shared._ZN7cutlass13device_kernelIN5flash11enable_sm90INS1_16FlashAttnBwdSm90INS1_25CollectiveMainloopBwdSm90ILi2ELi1ELi1EN4cute5tupleIJNS5_1CILi1EEES8_S8_EEENS6_IJNS7_ILi64EEENS7_ILi80EEENS7_ILi256EEEEEENS_10bfloat16_tEfNS_4arch4Sm90ELb0ELb1ELb1ELb1ELb0ELb0ELb1ELb1ELi2ELi1ELi1ELi1ELb0EEENS1_24CollectiveEpilogueBwdGQAISD_fSG_Li256ELb1ELb0EEENS1_19SingleTileSchedulerILb1ELb0ELb0ELi80EEEEEEEEEvNT_6ParamsE,"aw",@nobits
	.sectionflags	@""
	.align	16
	.zero		1024


//--------------------- .nv.shared._ZN7cutlass13device_kernelIN5flash11enable_sm90INS1_16FlashAttnBwdSm90INS1_25CollectiveMainloopBwdSm90ILi2ELi1ELi1EN4cute5tupleIJNS5_1CILi1EEES8_S8_EEENS6_IJNS7_ILi64EEENS7_ILi80EEENS7_ILi256EEEEEENS_10bfloat16_tEfNS_4arch4Sm90ELb1ELb0ELb1ELb0ELb0ELb0ELb1ELb1ELi2ELi1ELi1ELi1ELb0EEENS1_21CollectiveEpilogueBwdISD_SE_SG_Li256ELb0ELb1ELi2EEENS1_25SingleTileBwdLPTSchedulerILb0ELi80ELb0EEEEEEEEEvNT_6ParamsE --------------------------
	.section	.nv.shared._ZN7cutlass13device_kernelIN5flash11enable_sm90INS1_16FlashAttnBwdSm90INS1_25CollectiveMainloopBwdSm90ILi2ELi1ELi1EN4cute5tupleIJNS5_1CILi1EEES8_S8_EEENS6_IJNS7_ILi64EEENS7_ILi80EEENS7_ILi256EEEEEENS_10bfloat16_tEfNS_4arch4Sm90ELb1ELb0ELb1ELb0ELb0ELb0ELb1ELb1ELi2ELi1ELi1ELi1ELb0EEENS1_21CollectiveEpilogueBwdISD_SE_SG_Li256ELb0ELb1ELi2EEENS1_25SingleTileBwdLPTSchedulerILb0ELi80ELb0EEEEEEEEEvNT_6ParamsE,"aw",@nobits
	.sectionflags	@""
	.align	16
	.zero		1024


//--------------------- .nv.shared._ZN7cutlass13device_kernelIN5flash11enable_sm90INS1_16FlashAttnBwdSm90INS1_25CollectiveMainloopBwdSm90ILi2ELi1ELi1EN4cute5tupleIJNS5_1CILi1EEES8_S8_EEENS6_IJNS7_ILi64EEENS7_ILi80EEENS7_ILi256EEEEEENS_10bfloat16_tEfNS_4arch4Sm90ELb1ELb0ELb1ELb0ELb0ELb0ELb1ELb1ELi2ELi1ELi1ELi1ELb0EEENS1_24CollectiveEpilogueBwdGQAISD_fSG_Li256ELb0ELb0EEENS1_25SingleTileBwdLPTSchedulerILb0ELi80ELb0EEEEEEEEEvNT_6ParamsE --------------------------
	.section	.nv.shared._ZN7cutlass13device_kernelIN5flash11enable_sm90INS1_16FlashAttnBwdSm90INS1_25CollectiveMainloopBwdSm90ILi2ELi1ELi1EN4cute5tupleIJNS5_1CILi1EEES8_S8_EEENS6_IJNS7_ILi64EEENS7_ILi80EEENS7_ILi256EEEEEENS_10bfloat16_tEfNS_4arch4Sm90ELb1ELb0ELb1ELb0ELb0ELb0ELb1ELb1ELi2ELi1ELi1ELi1ELb0EEENS1_24CollectiveEpilogueBwdGQAISD_fSG_Li256ELb0ELb0EEENS1_25SingleTileBwdLPTSchedulerILb0ELi80ELb0EEEEEEEEEvNT_6ParamsE,"aw",@nobits
	.sectionflags	@""
	.align	16
	.zero		1024


//--------------------- .nv.shared._ZN7cutlass13device_kernelIN5flash22FlashAttnBwdPreprocessIN4cute5tupleIJNS3_1CILi64EEENS5_ILi256EEEEEENS_10bfloat16_tEfNS_4arch4Sm90ELb1ELb0EEEEEvNT_6ParamsE --------------------------
	.section	.nv.shared._ZN7cutlass13device_kernelIN5flash22FlashAttnBwdPreprocessIN4cute5tupleIJNS3_1CILi64EEENS5_ILi256EEEEEENS_10bfloat16_tEfNS_4arch4Sm90ELb1ELb0EEEEEvNT_6ParamsE,"aw",@nobits
	.sectionflags	@""
	.align	16
	.zero		1024


//--------------------- .nv.shared._ZN7cutlass13device_kernelIN5flash11enable_sm90INS1_16FlashAttnBwdSm90INS1_25CollectiveMainloopBwdSm90ILi2ELi1ELi1EN4cute5tupleIJNS5_1CILi1EEES8_S8_EEENS6_IJNS7_ILi64EEENS7_ILi80EEENS7_ILi256EEEEEENS_10bfloat16_tEfNS_4arch4Sm90ELb1ELb0ELb1ELb1ELb0ELb0ELb1ELb1ELi2ELi1ELi1ELi1ELb0EEENS1_21CollectiveEpilogueBwdISD_SE_SG_Li256ELb1ELb1ELi2EEENS1_25SingleTileBwdLPTSchedulerILb1ELi80ELb0EEEEEEEEEvNT_6ParamsE --------------------------
	.section	.nv.shared._ZN7cutlass13device_kernelIN5flash11enable_sm90INS1_16FlashAttnBwdSm90INS1_25CollectiveMainloopBwdSm90ILi2ELi1ELi1EN4cute5tupleIJNS5_1CILi1EEES8_S8_EEENS6_IJNS7_ILi64EEENS7_ILi80EEENS7_ILi256EEEEEENS_10bfloat16_tEfNS_4arch4Sm90ELb1ELb0ELb1ELb1ELb0ELb0ELb1ELb1ELi2ELi1ELi1ELi1ELb0EEENS1_21CollectiveEpilogueBwdISD_SE_SG_Li256ELb1ELb1ELi2EEENS1_25SingleTileBwdLPTSchedulerILb1ELi80ELb0EEEEEEEEEvNT_6ParamsE,"aw",@nobits
	.sectionflags	@""
	.align	16
	.zero		1024


//--------------------- .nv.shared._ZN7cutlass13device_kernelIN5flash32FlashAttnBwdPostprocessConvertdQIN4cute5tupleIJNS3_1CILi80EEENS5_ILi256EEEEEENS_10bfloat16_tEfNS_4arch4Sm90ELi256ENS3_8TiledMMAINS3_8MMA_AtomIJNS3_4SM904GMMA27MMA_64x16x16_F32BF16BF16_SSILNSF_5MajorE1ELSH_1ELNSF_7ScaleInE1ELSI_1EEEEEENS3_6LayoutINS4_IJNS5_ILi2EEENS5_ILi1EEESN_EEENS4_IJSN_NS5_ILi0EEESP_EEEEENS4_IJNS3_10UnderscoreESS_SS_EEEEELb1EEEEEvNT_6ParamsE --------------------------
	.section	.nv.shared._ZN7cutlass13device_kernelIN5flash32FlashAttnBwdPostprocessConvertdQIN4cute5tupleIJNS3_1CILi80EEENS5_ILi256EEEEEENS_10bfloat16_tEfNS_4arch4Sm90ELi256ENS3_8TiledMMAINS3_8MMA_AtomIJNS3_4SM904GMMA27MMA_64x16x16_F32BF16BF16_SSILNSF_5MajorE1ELSH_1ELNSF_7ScaleInE1ELSI_1EEEEEENS3_6LayoutINS4_IJNS5_ILi2EEENS5_ILi1EEESN_EEENS4_IJSN_NS5_ILi0EEESP_EEEEENS4_IJNS3_10UnderscoreESS_SS_EEEEELb1EEEEEvNT_6ParamsE,"aw",@nobits
	.sectionflags	@""
	.align	16
	.zero		1024


//--------------------- .nv.shared._ZN7cutlass13device_kernelIN5flash32FlashAttnBwdPostprocessConvertdQIN4cute5tupleIJNS3_1CILi64EEENS5_ILi256EEEEEENS_10bfloat16_tEfNS_4arch4Sm90ELi256ENS3_8TiledMMAINS3_8MMA_AtomIJNS3_4SM904GMMA27MMA_64x64x16_F32BF16BF16_SSILNSF_5MajorE1ELSH_0ELNSF_7ScaleInE1ELSI_1EEEEEENS3_6LayoutINS4_IJNS5_ILi2EEENS5_ILi1EEESN_EEENS4_IJSN_NS5_ILi0EEESP_EEEEENS4_IJNS3_10UnderscoreESS_SS_EEEEELb1EEEEEvNT_6ParamsE --------------------------
	.section	.nv.shared._ZN7cutlass13device_kernelIN5flash32FlashAttnBwdPostprocessConvertdQIN4cute5tupleIJNS3_1CILi64EEENS5_ILi256EEEEEENS_10bfloat16_tEfNS_4arch4Sm90ELi256ENS3_8TiledMMAINS3_8MMA_AtomIJNS3_4SM904GMMA27MMA_64x64x16_F32BF16BF16_SSILNSF_5MajorE1ELSH_0ELNSF_7ScaleInE1ELSI_1EEEEEENS3_6LayoutINS4_IJNS5_ILi2EEENS5_ILi1EEESN_EEENS4_IJSN_NS5_ILi0EEESP_EEEEENS4_IJNS3_10UnderscoreESS_SS_EEEEELb1EEEEEvNT_6ParamsE,"aw",@nobits
	.sectionflags	@""
	.align	16
	.zero		1024


//--------------------- .nv.shared._ZN7cutlass13device_kernelIN5flash11enable_sm90INS1_16FlashAttnBwdSm90INS1_25CollectiveMainloopBwdSm90ILi2ELi1ELi1EN4cute5tupleIJNS5_1CILi1EEES8_S8_EEENS6_IJNS7_ILi64EEENS7_ILi80EEENS7_ILi256EEEEEENS_10bfloat16_tEfNS_4arch4Sm90ELb1ELb0ELb1ELb1ELb0ELb0ELb1ELb1ELi2ELi1ELi1ELi1ELb0EEENS1_24CollectiveEpilogueBwdGQAISD_fSG_Li256ELb1ELb0EEENS1_25SingleTileBwdLPTSchedulerILb1ELi80ELb0EEEEEEEEEvNT_6ParamsE --------------------------
	.section	.nv.shared._ZN7cutlass13device_kernelIN5flash11enable_sm90INS1_16FlashAttnBwdSm90INS1_25CollectiveMainloopBwdSm90ILi2ELi1ELi1EN4cute5tupleIJNS5_1CILi1EEES8_S8_EEENS6_IJNS7_ILi64EEENS7_ILi80EEENS7_ILi256EEEEEENS_10bfloat16_tEfNS_4arch4Sm90ELb1ELb0ELb1ELb1ELb0ELb0ELb1ELb1ELi2ELi1ELi1ELi1ELb0EEENS1_24CollectiveEpilogueBwdGQAISD_fSG_Li256ELb1ELb0EEENS1_25SingleTileBwdLPTSchedulerILb1ELi80ELb0EEEEEEEEEvNT_6ParamsE,"aw",@nobits
	.sectionflags	@""
	.align	16
	.zero		1024


//--------------------- .nv.shared._ZN7cutlass13device_kernelIN5flash22FlashAttnBwdPreprocessIN4cute5tupleIJNS3_1CILi64EEENS5_ILi256EEEEEENS_10bfloat16_tEfNS_4arch4Sm90ELb1ELb1EEEEEvNT_6ParamsE --------------------------
	.section	.nv.shared._ZN7cutlass13device_kernelIN5flash22FlashAttnBwdPreprocessIN4cute5tupleIJNS3_1CILi64EEENS5_ILi256EEEEEENS_10bfloat16_tEfNS_4arch4Sm90ELb1ELb1EEEEEvNT_6ParamsE,"aw",@nobits
	.sectionflags	@""
	.align	16
	.zero		1024


//--------------------- .nv.constant0._ZN7cutlass13device_kernelIN5flash11enable_sm90INS1_16FlashAttnBwdSm90INS1_25CollectiveMainloopBwdSm90ILi2ELi1ELi1EN4cute5tupleIJNS5_1CILi1EEES8_S8_EEENS6_IJNS7_ILi64EEENS7_ILi80EEENS7_ILi256EEEEEENS_10bfloat16_tEfNS_4arch4Sm90ELb0ELb0ELb1ELb0ELb0ELb0ELb1ELb1ELi2ELi1ELi1ELi1ELb0EEENS1_21CollectiveEpilogueBwdISD_SE_SG_Li256ELb0ELb1ELi2EEENS1_19SingleTileSchedulerILb0ELb0ELb0ELi80EEEEEEEEEvNT_6ParamsE --------------------------
	.section	.nv.constant0._ZN7cutlass13device_kernelIN5flash11enable_sm90INS1_16FlashAttnBwdSm90INS1_25CollectiveMainloopBwdSm90ILi2ELi1ELi1EN4cute5tupleIJNS5_1CILi1EEES8_S8_EEENS6_IJNS7_ILi64EEENS7_ILi80EEENS7_ILi256EEEEEENS_10bfloat16_tEfNS_4arch4Sm90ELb0ELb0ELb1ELb0ELb0ELb0ELb1ELb1ELi2ELi1ELi1ELi1ELb0EEENS1_21CollectiveEpilogueBwdISD_SE_SG_Li256ELb0ELb1ELi2EEENS1_19SingleTileSchedulerILb0ELb0ELb0ELi80EEEEEEEEEvNT_6ParamsE,"a",@progbits
	.sectionflags	@""
	.align	4
.nv.constant0._ZN7cutlass13device_kernelIN5flash11enable_sm90INS1_16FlashAttnBwdSm90INS1_25CollectiveMainloopBwdSm90ILi2ELi1ELi1EN4cute5tupleIJNS5_1CILi1EEES8_S8_EEENS6_IJNS7_ILi64EEENS7_ILi80EEENS7_ILi256EEEEEENS_10bfloat16_tEfNS_4arch4Sm90ELb0ELb0ELb1ELb0ELb0ELb0ELb1ELb1ELi2ELi1ELi1ELi1ELb0EEENS1_21CollectiveEpilogueBwdISD_SE_SG_Li256ELb0ELb1ELi2EEENS1_19SingleTileSchedulerILb0ELb0ELb0ELi80EEEEEEEEEvNT_6ParamsE:
	.zero		3200


//--------------------- .nv.constant0._ZN7cutlass13device_kernelIN5flash11enable_sm90INS1_16FlashAttnBwdSm90INS1_25CollectiveMainloopBwdSm90ILi2ELi1ELi1EN4cute5tupleIJNS5_1CILi1EEES8_S8_EEENS6_IJNS7_ILi64EEENS7_ILi80EEENS7_ILi256EEEEEENS_10bfloat16_tEfNS_4arch4Sm90ELb0ELb0ELb1ELb0ELb0ELb0ELb1ELb1ELi2ELi1ELi1ELi1ELb0EEENS1_24CollectiveEpilogueBwdGQAISD_fSG_Li256ELb0ELb0EEENS1_19SingleTileSchedulerILb0ELb0ELb0ELi80EEEEEEEEEvNT_6ParamsE --------------------------
	.section	.nv.constant0._ZN7cutlass13device_kernelIN5flash11enable_sm90INS1_16FlashAttnBwdSm90INS1_25CollectiveMainloopBwdSm90ILi2ELi1ELi1EN4cute5tupleIJNS5_1CILi1EEES8_S8_EEENS6_IJNS7_ILi64EEENS7_ILi80EEENS7_ILi256EEEEEENS_10bfloat16_tEfNS_4arch4Sm90ELb0ELb0ELb1ELb0ELb0ELb0ELb1ELb1ELi2ELi1ELi1ELi1ELb0EEENS1_24CollectiveEpilogueBwdGQAISD_fSG_Li256ELb0ELb0EEENS1_19SingleTileSchedulerILb0ELb0ELb0ELi80EEEEEEEEEvNT_6ParamsE,"a",@progbits
	.sectionflags	@""
	.align	4
.nv.constant0._ZN7cutlass13device_kernelIN5flash11enable_sm90INS1_16FlashAttnBwdSm90INS1_25CollectiveMainloopBwdSm90ILi2ELi1ELi1EN4cute5tupleIJNS5_1CILi1EEES8_S8_EEENS6_IJNS7_ILi64EEENS7_ILi80EEENS7_ILi256EEEEEENS_10bfloat16_tEfNS_4arch4Sm90ELb0ELb0ELb1ELb0ELb0ELb0ELb1ELb1ELi2ELi1ELi1ELi1ELb0EEENS1_24CollectiveEpilogueBwdGQAISD_fSG_Li256ELb0ELb0EEENS1_19SingleTileSchedulerILb0ELb0ELb0ELi80EEEEEEEEEvNT_6ParamsE:
	.zero		2560


//--------------------- .nv.constant0._ZN7cutlass13device_kernelIN5flash11enable_sm90INS1_16FlashAttnBwdSm90INS1_25CollectiveMainloopBwdSm90ILi2ELi1ELi1EN4cute5tupleIJNS5_1CILi1EEES8_S8_EEENS6_IJNS7_ILi64EEENS7_ILi80EEENS7_ILi256EEEEEENS_10bfloat16_tEfNS_4arch4Sm90ELb0ELb0ELb1ELb1ELb0ELb0ELb1ELb1ELi2ELi1ELi1ELi1ELb0EEENS1_21CollectiveEpilogueBwdISD_SE_SG_Li256ELb1ELb1ELi2EEENS1_19SingleTileSchedulerILb1ELb0ELb0ELi80EEEEEEEEEvNT_6ParamsE --------------------------
	.section	.nv.constant0._ZN7cutlass13device_kernelIN5flash11enable_sm90INS1_16FlashAttnBwdSm90INS1_25CollectiveMainloopBwdSm90ILi2ELi1ELi1EN4cute5tupleIJNS5_1CILi1EEES8_S8_EEENS6_IJNS7_ILi64EEENS7_ILi80EEENS7_ILi256EEEEEENS_10bfloat16_tEfNS_4arch4Sm90ELb0ELb0ELb1ELb1ELb0ELb0ELb1ELb1ELi2ELi1ELi1ELi1ELb0EEENS1_21CollectiveEpilogueBwdISD_SE_SG_Li256ELb1ELb1ELi2EEENS1_19SingleTileSchedulerILb1ELb0ELb0ELi80EEEEEEEEEvNT_6ParamsE,"a",@progbits
	.sectionflags	@""
	.align	4
.nv.constant0._ZN7cutlass13device_kernelIN5flash11enable_sm90INS1_16FlashAttnBwdSm90INS1_25CollectiveMainloopBwdSm90ILi2ELi1ELi1EN4cute5tupleIJNS5_1CILi1EEES8_S8_EEENS6_IJNS7_ILi64EEENS7_ILi80EEENS7_ILi256EEEEEENS_10bfloat16_tEfNS_4arch4Sm90ELb0ELb0ELb1ELb1ELb0ELb0ELb1ELb1ELi2ELi1ELi1ELi1ELb0EEENS1_21CollectiveEpilogueBwdISD_SE_SG_Li256ELb1ELb1ELi2EEENS1_19SingleTileSchedulerILb1ELb0ELb0ELi80EEEEEEEEEvNT_6ParamsE:
	.zero		2560


//--------------------- .nv.constant0._ZN7cutlass13device_kernelIN5flash11enable_sm90INS1_16FlashAttnBwdSm90INS1_25CollectiveMainloopBwdSm90ILi2ELi1ELi1EN4cute5tupleIJNS5_1CILi1EEES8_S8_EEENS6_IJNS7_ILi64EEENS7_ILi80EEENS7_ILi256EEEEEENS_10bfloat16_tEfNS_4arch4Sm90ELb0ELb0ELb1ELb1ELb0ELb0ELb1ELb1ELi2ELi1ELi1ELi1ELb0EEENS1_24CollectiveEpilogueBwdGQAISD_fSG_Li256ELb1ELb0EEENS1_19SingleTileSchedulerILb1ELb0ELb0ELi80EEEEEEEEEvNT_6ParamsE --------------------------
	.section	.nv.constant0._ZN7cutlass13device_kernelIN5flash11enable_sm90INS1_16FlashAttnBwdSm90INS1_25CollectiveMainloopBwdSm90ILi2ELi1ELi1EN4cute5tupleIJNS5_1CILi1EEES8_S8_EEENS6_IJNS7_ILi64EEENS7_ILi80EEENS7_ILi256EEEEEENS_10bfloat16_tEfNS_4arch4Sm90ELb0ELb0ELb1ELb1ELb0ELb0ELb1ELb1ELi2ELi1ELi1ELi1ELb0EEENS1_24CollectiveEpilogueBwdGQAISD_fSG_Li256ELb1ELb0EEENS1_19SingleTileSchedulerILb1ELb0ELb0ELi80EEEEEEEEEvNT_6ParamsE,"a",@progbits
	.sectionflags	@""
	.align	4
.nv.constant0._ZN7cutlass13device_kernelIN5flash11enable_sm90INS1_16FlashAttnBwdSm90INS1_25CollectiveMainloopBwdSm90ILi2ELi1ELi1EN4cute5tupleIJNS5_1CILi1EEES8_S8_EEENS6_IJNS7_ILi64EEENS7_ILi80EEENS7_ILi256EEEEEENS_10bfloat16_tEfNS_4arch4Sm90ELb0ELb0ELb1ELb1ELb0ELb0ELb1ELb1ELi2ELi1ELi1ELi1ELb0EEENS1_24CollectiveEpilogueBwdGQAISD_fSG_Li256ELb1ELb0EEENS1_19SingleTileSchedulerILb1ELb0ELb0ELi80EEEEEEEEEvNT_6ParamsE:
	.zero		2560


//--------------------- .nv.constant0._ZN7cutlass13device_kernelIN5flash11enable_sm90INS1_16FlashAttnBwdSm90INS1_25CollectiveMainloopBwdSm90ILi2ELi1ELi1EN4cute5tupleIJNS5_1CILi1EEES8_S8_EEENS6_IJNS7_ILi64EEENS7_ILi80EEENS7_ILi256EEEEEENS_10bfloat16_tEfNS_4arch4Sm90ELb0ELb1ELb1ELb0ELb0ELb0ELb1ELb1ELi2ELi1ELi1ELi1ELb0EEENS1_21CollectiveEpilogueBwdISD_SE_SG_Li256ELb0ELb1ELi2EEENS1_19SingleTileSchedulerILb0ELb0ELb0ELi80EEEEEEEEEvNT_6ParamsE --------------------------
	.section	.nv.constant0._ZN7cutlass13device_kernelIN5flash11enable_sm90INS1_16FlashAttnBwdSm90INS1_25CollectiveMainloopBwdSm90ILi2ELi1ELi1EN4cute5tupleIJNS5_1CILi1EEES8_S8_EEENS6_IJNS7_ILi64EEENS7_ILi80EEENS7_ILi256EEEEEENS_10bfloat16_tEfNS_4arch4Sm90ELb0ELb1ELb1ELb0ELb0ELb0ELb1ELb1ELi2ELi1ELi1ELi1ELb0EEENS1_21CollectiveEpilogueBwdISD_SE_SG_Li256ELb0ELb1ELi2EEENS1_19SingleTileSchedulerILb0ELb0ELb0ELi80EEEEEEEEEvNT_6ParamsE,"a",@progbits
	.sectionflags	@""
	.align	4
.nv.constant0._ZN7cutlass13device_kernelIN5flash11enable_sm90INS1_16FlashAttnBwdSm90INS1_25CollectiveMainloopBwdSm90ILi2ELi1ELi1EN4cute5tupleIJNS5_1CILi1EEES8_S8_EEENS6_IJNS7_ILi64EEENS7_ILi80EEENS7_ILi256EEEEEENS_10bfloat16_tEfNS_4arch4Sm90ELb0ELb1ELb1ELb0ELb0ELb0ELb1ELb1ELi2ELi1ELi1ELi1ELb0EEENS1_21CollectiveEpilogueBwdISD_SE_SG_Li256ELb0ELb1ELi2EEENS1_19SingleTileSchedulerILb0ELb0ELb0ELi80EEEEEEEEEvNT_6ParamsE:
	.zero		3200


//--------------------- .nv.constant0._ZN7cutlass13device_kernelIN5flash11enable_sm90INS1_16FlashAttnBwdSm90INS1_25CollectiveMainloopBwdSm90ILi2ELi1ELi1EN4cute5tupleIJNS5_1CILi1EEES8_S8_EEENS6_IJNS7_ILi64EEENS7_ILi80EEENS7_ILi256EEEEEENS_10bfloat16_tEfNS_4arch4Sm90ELb0ELb1ELb1ELb0ELb0ELb0ELb1ELb1ELi2ELi1ELi1ELi1ELb0EEENS1_24CollectiveEpilogueBwdGQAISD_fSG_Li256ELb0ELb0EEENS1_19SingleTileSchedulerILb0ELb0ELb0ELi80EEEEEEEEEvNT_6ParamsE --------------------------
	.section	.nv.constant0._ZN7cutlass13device_kernelIN5flash11enable_sm90INS1_16FlashAttnBwdSm90INS1_25CollectiveMainloopBwdSm90ILi2ELi1ELi1EN4cute5tupleIJNS5_1CILi1EEES8_S8_EEENS6_IJNS7_ILi64EEENS7_ILi80EEENS7_ILi256EEEEEENS_10bfloat16_tEfNS_4arch4Sm90ELb0ELb1ELb1ELb0ELb0ELb0ELb1ELb1ELi2ELi1ELi1ELi1ELb0EEENS1_24CollectiveEpilogueBwdGQAISD_fSG_Li256ELb0ELb0EEENS1_19SingleTileSchedulerILb0ELb0ELb0ELi80EEEEEEEEEvNT_6ParamsE,"a",@progbits
	.sectionflags	@""
	.align	4
.nv.constant0._ZN7cutlass13device_kernelIN5flash11enable_sm90INS1_16FlashAttnBwdSm90INS1_25CollectiveMainloopBwdSm90ILi2ELi1ELi1EN4cute5tupleIJNS5_1CILi1EEES8_S8_EEENS6_IJNS7_ILi64EEENS7_ILi80EEENS7_ILi256EEEEEENS_10bfloat16_tEfNS_4arch4Sm90ELb0ELb1ELb1ELb0ELb0ELb0ELb1ELb1ELi2ELi1ELi1ELi1ELb0EEENS1_24CollectiveEpilogueBwdGQAISD_fSG_Li256ELb0ELb0EEENS1_19SingleTileSchedulerILb0ELb0ELb0ELi80EEEEEEEEEvNT_6ParamsE:
	.zero		2560


//--------------------- .nv.constant0._ZN7cutlass13device_kernelIN5flash11enable_sm90INS1_16FlashAttnBwdSm90INS1_25CollectiveMainloopBwdSm90ILi2ELi1ELi1EN4cute5tupleIJNS5_1CILi1EEES8_S8_EEENS6_IJNS7_ILi64EEENS7_ILi80EEENS7_ILi256EEEEEENS_10bfloat16_tEfNS_4arch4Sm90ELb0ELb1ELb1ELb1ELb0ELb0ELb1ELb1ELi2ELi1ELi1ELi1ELb0EEENS1_21CollectiveEpilogueBwdISD_SE_SG_Li256ELb1ELb1ELi2EEENS1_19SingleTileSchedulerILb1ELb0ELb0ELi80EEEEEEEEEvNT_6ParamsE --------------------------
	.section	.nv.constant0._ZN7cutlass13device_kernelIN5flash11enable_sm90INS1_16FlashAttnBwdSm90INS1_25CollectiveMainloopBwdSm90ILi2ELi1ELi1EN4cute5tupleIJNS5_1CILi1EEES8_S8_EEENS6_IJNS7_ILi64EEENS7_ILi80EEENS7_ILi256EEEEEENS_10bfloat16_tEfNS_4arch4Sm90ELb0ELb1ELb1ELb1ELb0ELb0ELb1ELb1ELi2ELi1ELi1ELi1ELb0EEENS1_21CollectiveEpilogueBwdISD_SE_SG_Li256ELb1ELb1ELi2EEENS1_19SingleTileSchedulerILb1ELb0ELb0ELi80EEEEEEEEEvNT_6ParamsE,"a",@progbits
	.sectionflags	@""
	.align	4
.nv.constant0._ZN7cutlass13device_kernelIN5flash11enable_sm90INS1_16FlashAttnBwdSm90INS1_25CollectiveMainloopBwdSm90ILi2ELi1ELi1EN4cute5tupleIJNS5_1CILi1EEES8_S8_EEENS6_IJNS7_ILi64EEENS7_ILi80EEENS7_ILi256EEEEEENS_10bfloat16_tEfNS_4arch4Sm90ELb0ELb1ELb1ELb1ELb0ELb0ELb1ELb1ELi2ELi1ELi1ELi1ELb0EEENS1_21CollectiveEpilogueBwdISD_SE_SG_Li256ELb1ELb1ELi2EEENS1_19SingleTileSchedulerILb1ELb0ELb0ELi80EEEEEEEEEvNT_6ParamsE:
	.zero		2560


//--------------------- .nv.constant0._ZN7cutlass13device_kernelIN5flash11enable_sm90INS1_16FlashAttnBwdSm90INS1_25CollectiveMainloopBwdSm90ILi2ELi1ELi1EN4cute5tupleIJNS5_1CILi1EEES8_S8_EEENS6_IJNS7_ILi64EEENS7_ILi80EEENS7_ILi256EEEEEENS_10bfloat16_tEfNS_4arch4Sm90ELb0ELb1ELb1ELb1ELb0ELb0ELb1ELb1ELi2ELi1ELi1ELi1ELb0EEENS1_24CollectiveEpilogueBwdGQAISD_fSG_Li256ELb1ELb0EEENS1_19SingleTileSchedulerILb1ELb0ELb0ELi80EEEEEEEEEvNT_6ParamsE --------------------------
	.section	.nv.constant0._ZN7cutlass13device_kernelIN5flash11enable_sm90INS1_16FlashAttnBwdSm90INS1_25CollectiveMainloopBwdSm90ILi2ELi1ELi1EN4cute5tupleIJNS5_1CILi1EEES8_S8_EEENS6_IJNS7_ILi64EEENS7_ILi80EEENS7_ILi256EEEEEENS_10bfloat16_tEfNS_4arch4Sm90ELb0ELb1ELb1ELb1ELb0ELb0ELb1ELb1ELi2ELi1ELi1ELi1ELb0EEENS1_24CollectiveEpilogueBwdGQAISD_fSG_Li256ELb1ELb0EEENS1_19SingleTileSchedulerILb1ELb0ELb0ELi80EEEEEEEEEvNT_6ParamsE,"a",@progbits
	.sectionflags	@""
	.align	4
.nv.constant0._ZN7cutlass13device_kernelIN5flash11enable_sm90INS1_16FlashAttnBwdSm90INS1_25CollectiveMainloopBwdSm90ILi2ELi1ELi1EN4cute5tupleIJNS5_1CILi1EEES8_S8_EEENS6_IJNS7_ILi64EEENS7_ILi80EEENS7_ILi256EEEEEENS_10bfloat16_tEfNS_4arch4Sm90ELb0ELb1ELb1ELb1ELb0ELb0ELb1ELb1ELi2ELi1ELi1ELi1ELb0EEENS1_24CollectiveEpilogueBwdGQAISD_fSG_Li256ELb1ELb0EEENS1_19SingleTileSchedulerILb1ELb0ELb0ELi80EEEEEEEEEvNT_6ParamsE:
	.zero		2560


//--------------------- .nv.constant0._ZN7cutlass13device_kernelIN5flash11enable_sm90INS1_16FlashAttnBwdSm90INS1_25CollectiveMainloopBwdSm90ILi2ELi1ELi1EN4cute5tupleIJNS5_1CILi1EEES8_S8_EEENS6_IJNS7_ILi64EEENS7_ILi80EEENS7_ILi256EEEEEENS_10bfloat16_tEfNS_4arch4Sm90ELb1ELb0ELb1ELb0ELb0ELb0ELb1ELb1ELi2ELi1ELi1ELi1ELb0EEENS1_21CollectiveEpilogueBwdISD_SE_SG_Li256ELb0ELb1ELi2EEENS1_25SingleTileBwdLPTSchedulerILb0ELi80ELb0EEEEEEEEEvNT_6ParamsE --------------------------
	.section	.nv.constant0._ZN7cutlass13device_kernelIN5flash11enable_sm90INS1_16FlashAttnBwdSm90INS1_25CollectiveMainloopBwdSm90ILi2ELi1ELi1EN4cute5tupleIJNS5_1CILi1EEES8_S8_EEENS6_IJNS7_ILi64EEENS7_ILi80EEENS7_ILi256EEEEEENS_10bfloat16_tEfNS_4arch4Sm90ELb1ELb0ELb1ELb0ELb0ELb0ELb1ELb1ELi2ELi1ELi1ELi1ELb0EEENS1_21CollectiveEpilogueBwdISD_SE_SG_Li256ELb0ELb1ELi2EEENS1_25SingleTileBwdLPTSchedulerILb0ELi80ELb0EEEEEEEEEvNT_6ParamsE,"a",@progbits
	.sectionflags	@""
	.align	4
.nv.constant0._ZN7cutlass13device_kernelIN5flash11enable_sm90INS1_16FlashAttnBwdSm90INS1_25CollectiveMainloopBwdSm90ILi2ELi1ELi1EN4cute5tupleIJNS5_1CILi1EEES8_S8_EEENS6_IJNS7_ILi64EEENS7_ILi80EEENS7_ILi256EEEEEENS_10bfloat16_tEfNS_4arch4Sm90ELb1ELb0ELb1ELb0ELb0ELb0ELb1ELb1ELi2ELi1ELi1ELi1ELb0EEENS1_21CollectiveEpilogueBwdISD_SE_SG_Li256ELb0ELb1ELi2EEENS1_25SingleTileBwdLPTSchedulerILb0ELi80ELb0EEEEEEEEEvNT_6ParamsE:
	.zero		3200


//--------------------- .nv.constant0._ZN7cutlass13device_kernelIN5flash11enable_sm90INS1_16FlashAttnBwdSm90INS1_25CollectiveMainloopBwdSm90ILi2ELi1ELi1EN4cute5tupleIJNS5_1CILi1EEES8_S8_EEENS6_IJNS7_ILi64EEENS7_ILi80EEENS7_ILi256EEEEEENS_10bfloat16_tEfNS_4arch4Sm90ELb1ELb0ELb1ELb0ELb0ELb0ELb1ELb1ELi2ELi1ELi1ELi1ELb0EEENS1_24CollectiveEpilogueBwdGQAISD_fSG_Li256ELb0ELb0EEENS1_25SingleTileBwdLPTSchedulerILb0ELi80ELb0EEEEEEEEEvNT_6ParamsE --------------------------
	.section	.nv.constant0._ZN7cutlass13device_kernelIN5flash11enable_sm90INS1_16FlashAttnBwdSm90INS1_25CollectiveMainloopBwdSm90ILi2ELi1ELi1EN4cute5tupleIJNS5_1CILi1EEES8_S8_EEENS6_IJNS7_ILi64EEENS7_ILi80EEENS7_ILi256EEEEEENS_10bfloat16_tEfNS_4arch4Sm90ELb1ELb0ELb1ELb0ELb0ELb0ELb1ELb1ELi2ELi1ELi1ELi1ELb0EEENS1_24CollectiveEpilogueBwdGQAISD_fSG_Li256ELb0ELb0EEENS1_25SingleTileBwdLPTSchedulerILb0ELi80ELb0EEEEEEEEEvNT_6ParamsE,"a",@progbits
	.sectionflags	@""
	.align	4
.nv.constant0._ZN7cutlass13device_kernelIN5flash11enable_sm90INS1_16FlashAttnBwdSm90INS1_25CollectiveMainloopBwdSm90ILi2ELi1ELi1EN4cute5tupleIJNS5_1CILi1EEES8_S8_EEENS6_IJNS7_ILi64EEENS7_ILi80EEENS7_ILi256EEEEEENS_10bfloat16_tEfNS_4arch4Sm90ELb1ELb0ELb1ELb0ELb0ELb0ELb1ELb1ELi2ELi1ELi1ELi1ELb0EEENS1_24CollectiveEpilogueBwdGQAISD_fSG_Li256ELb0ELb0EEENS1_25SingleTileBwdLPTSchedulerILb0ELi80ELb0EEEEEEEEEvNT_6ParamsE:
	.zero		2688


//--------------------- .nv.constant0._ZN7cutlass13device_kernelIN5flash22FlashAttnBwdPreprocessIN4cute5tupleIJNS3_1CILi64EEENS5_ILi256EEEEEENS_10bfloat16_tEfNS_4arch4Sm90ELb1ELb0EEEEEvNT_6ParamsE --------------------------
	.section	.nv.constant0._ZN7cutlass13device_kernelIN5flash22FlashAttnBwdPreprocessIN4cute5tupleIJNS3_1CILi64EEENS5_ILi256EEEEEENS_10bfloat16_tEfNS_4arch4Sm90ELb1ELb0EEEEEvNT_6ParamsE,"a",@progbits
	.sectionflags	@""
	.align	4
.nv.constant0._ZN7cutlass13device_kernelIN5flash22FlashAttnBwdPreprocessIN4cute5tupleIJNS3_1CILi64EEENS5_ILi256EEEEEENS_10bfloat16_tEfNS_4arch4Sm90ELb1ELb0EEEEEvNT_6ParamsE:
	.zero		1136


//--------------------- .nv.constant0._ZN7cutlass13device_kernelIN5flash11enable_sm90INS1_16FlashAttnBwdSm90INS1_25CollectiveMainloopBwdSm90ILi2ELi1ELi1EN4cute5tupleIJNS5_1CILi1EEES8_S8_EEENS6_IJNS7_ILi64EEENS7_ILi80EEENS7_ILi256EEEEEENS_10bfloat16_tEfNS_4arch4Sm90ELb1ELb0ELb1ELb1ELb0ELb0ELb1ELb1ELi2ELi1ELi1ELi1ELb0EEENS1_21CollectiveEpilogueBwdISD_SE_SG_Li256ELb1ELb1ELi2EEENS1_25SingleTileBwdLPTSchedulerILb1ELi80ELb0EEEEEEEEEvNT_6ParamsE --------------------------
	.section	.nv.constant0._ZN7cutlass13device_kernelIN5flash11enable_sm90INS1_16FlashAttnBwdSm90INS1_25CollectiveMainloopBwdSm90ILi2ELi1ELi1EN4cute5tupleIJNS5_1CILi1EEES8_S8_EEENS6_IJNS7_ILi64EEENS7_ILi80EEENS7_ILi256EEEEEENS_10bfloat16_tEfNS_4arch4Sm90ELb1ELb0ELb1ELb1ELb0ELb0ELb1ELb1ELi2ELi1ELi1ELi1ELb0EEENS1_21CollectiveEpilogueBwdISD_SE_SG_Li256ELb1ELb1ELi2EEENS1_25SingleTileBwdLPTSchedulerILb1ELi80ELb0EEEEEEEEEvNT_6ParamsE,"a",@progbits
	.sectionflags	@""
	.align	4
.nv.constant0._ZN7cutlass13device_kernelIN5flash11enable_sm90INS1_16FlashAttnBwdSm90INS1_25CollectiveMainloopBwdSm90ILi2ELi1ELi1EN4cute5tupleIJNS5_1CILi1EEES8_S8_EEENS6_IJNS7_ILi64EEENS7_ILi80EEENS7_ILi256EEEEEENS_10bfloat16_tEfNS_4arch4Sm90ELb1ELb0ELb1ELb1ELb0ELb0ELb1ELb1ELi2ELi1ELi1ELi1ELb0EEENS1_21CollectiveEpilogueBwdISD_SE_SG_Li256ELb1ELb1ELi2EEENS1_25SingleTileBwdLPTSchedulerILb1ELi80ELb0EEEEEEEEEvNT_6ParamsE:
	.zero		2560


//--------------------- .nv.constant0._ZN7cutlass13device_kernelIN5flash32FlashAttnBwdPostprocessConvertdQIN4cute5tupleIJNS3_1CILi80EEENS5_ILi256EEEEEENS_10bfloat16_tEfNS_4arch4Sm90ELi256ENS3_8TiledMMAINS3_8MMA_AtomIJNS3_4SM904GMMA27MMA_64x16x16_F32BF16BF16_SSILNSF_5MajorE1ELSH_1ELNSF_7ScaleInE1ELSI_1EEEEEENS3_6LayoutINS4_IJNS5_ILi2EEENS5_ILi1EEESN_EEENS4_IJSN_NS5_ILi0EEESP_EEEEENS4_IJNS3_10UnderscoreESS_SS_EEEEELb1EEEEEvNT_6ParamsE --------------------------
	.section	.nv.constant0._ZN7cutlass13device_kernelIN5flash32FlashAttnBwdPostprocessConvertdQIN4cute5tupleIJNS3_1CILi80EEENS5_ILi256EEEEEENS_10bfloat16_tEfNS_4arch4Sm90ELi256ENS3_8TiledMMAINS3_8MMA_AtomIJNS3_4SM904GMMA27MMA_64x16x16_F32BF16BF16_SSILNSF_5MajorE1ELSH_1ELNSF_7ScaleInE1ELSI_1EEEEEENS3_6LayoutINS4_IJNS5_ILi2EEENS5_ILi1EEESN_EEENS4_IJSN_NS5_ILi0EEESP_EEEEENS4_IJNS3_10UnderscoreESS_SS_EEEEELb1EEEEEvNT_6ParamsE,"a",@progbits
	.sectionflags	@""
	.align	4
.nv.constant0._ZN7cutlass13device_kernelIN5flash32FlashAttnBwdPostprocessConvertdQIN4cute5tupleIJNS3_1CILi80EEENS5_ILi256EEEEEENS_10bfloat16_tEfNS_4arch4Sm90ELi256ENS3_8TiledMMAINS3_8MMA_AtomIJNS3_4SM904GMMA27MMA_64x16x16_F32BF16BF16_SSILNSF_5MajorE1ELSH_1ELNSF_7ScaleInE1ELSI_1EEEEEENS3_6LayoutINS4_IJNS5_ILi2EEENS5_ILi1EEESN_EEENS4_IJSN_NS5_ILi0EEESP_EEEEENS4_IJNS3_10UnderscoreESS_SS_EEEEELb1EEEEEvNT_6ParamsE:
	.zero		1008


//--------------------- .nv.constant0._ZN7cutlass13device_kernelIN5flash32FlashAttnBwdPostprocessConvertdQIN4cute5tupleIJNS3_1CILi64EEENS5_ILi256EEEEEENS_10bfloat16_tEfNS_4arch4Sm90ELi256ENS3_8TiledMMAINS3_8MMA_AtomIJNS3_4SM904GMMA27MMA_64x64x16_F32BF16BF16_SSILNSF_5MajorE1ELSH_0ELNSF_7ScaleInE1ELSI_1EEEEEENS3_6LayoutINS4_IJNS5_ILi2EEENS5_ILi1EEESN_EEENS4_IJSN_NS5_ILi0EEESP_EEEEENS4_IJNS3_10UnderscoreESS_SS_EEEEELb1EEEEEvNT_6ParamsE --------------------------
	.section	.nv.constant0._ZN7cutlass13device_kernelIN5flash32FlashAttnBwdPostprocessConvertdQIN4cute5tupleIJNS3_1CILi64EEENS5_ILi256EEEEEENS_10bfloat16_tEfNS_4arch4Sm90ELi256ENS3_8TiledMMAINS3_8MMA_AtomIJNS3_4SM904GMMA27MMA_64x64x16_F32BF16BF16_SSILNSF_5MajorE1ELSH_0ELNSF_7ScaleInE1ELSI_1EEEEEENS3_6LayoutINS4_IJNS5_ILi2EEENS5_ILi1EEESN_EEENS4_IJSN_NS5_ILi0EEESP_EEEEENS4_IJNS3_10UnderscoreESS_SS_EEEEELb1EEEEEvNT_6ParamsE,"a",@progbits
	.sectionflags	@""
	.align	4
.nv.constant0._ZN7cutlass13device_kernelIN5flash32FlashAttnBwdPostprocessConvertdQIN4cute5tupleIJNS3_1CILi64EEENS5_ILi256EEEEEENS_10bfloat16_tEfNS_4arch4Sm90ELi256ENS3_8TiledMMAINS3_8MMA_AtomIJNS3_4SM904GMMA27MMA_64x64x16_F32BF16BF16_SSILNSF_5MajorE1ELSH_0ELNSF_7ScaleInE1ELSI_1EEEEEENS3_6LayoutINS4_IJNS5_ILi2EEENS5_ILi1EEESN_EEENS4_IJSN_NS5_ILi0EEESP_EEEEENS4_IJNS3_10UnderscoreESS_SS_EEEEELb1EEEEEvNT_6ParamsE:
	.zero		1008


//--------------------- .nv.constant0._ZN7cutlass13device_kernelIN5flash11enable_sm90INS1_16FlashAttnBwdSm90INS1_25CollectiveMainloopBwdSm90ILi2ELi1ELi1EN4cute5tupleIJNS5_1CILi1EEES8_S8_EEENS6_IJNS7_ILi64EEENS7_ILi80EEENS7_ILi256EEEEEENS_10bfloat16_tEfNS_4arch4Sm90ELb1ELb0ELb1ELb1ELb0ELb0ELb1ELb1ELi2ELi1ELi1ELi1ELb0EEENS1_24CollectiveEpilogueBwdGQAISD_fSG_Li256ELb1ELb0EEENS1_25SingleTileBwdLPTSchedulerILb1ELi80ELb0EEEEEEEEEvNT_6ParamsE --------------------------
	.section	.nv.constant0._ZN7cutlass13device_kernelIN5flash11enable_sm90INS1_16FlashAttnBwdSm90INS1_25CollectiveMainloopBwdSm90ILi2ELi1ELi1EN4cute5tupleIJNS5_1CILi1EEES8_S8_EEENS6_IJNS7_ILi64EEENS7_ILi80EEENS7_ILi256EEEEEENS_10bfloat16_tEfNS_4arch4Sm90ELb1ELb0ELb1ELb1ELb0ELb0ELb1ELb1ELi2ELi1ELi1ELi1ELb0EEENS1_24CollectiveEpilogueBwdGQAISD_fSG_Li256ELb1ELb0EEENS1_25SingleTileBwdLPTSchedulerILb1ELi80ELb0EEEEEEEEEvNT_6ParamsE,"a",@progbits
	.sectionflags	@""
	.align	4
.nv.constant0._ZN7cutlass13device_kernelIN5flash11enable_sm90INS1_16FlashAttnBwdSm90INS1_25CollectiveMainloopBwdSm90ILi2ELi1ELi1EN4cute5tupleIJNS5_1CILi1EEES8_S8_EEENS6_IJNS7_ILi64EEENS7_ILi80EEENS7_ILi256EEEEEENS_10bfloat16_tEfNS_4arch4Sm90ELb1ELb0ELb1ELb1ELb0ELb0ELb1ELb1ELi2ELi1ELi1ELi1ELb0EEENS1_24CollectiveEpilogueBwdGQAISD_fSG_Li256ELb1ELb0EEENS1_25SingleTileBwdLPTSchedulerILb1ELi80ELb0EEEEEEEEEvNT_6ParamsE:
	.zero		2688


//--------------------- .nv.constant0._ZN7cutlass13device_kernelIN5flash22FlashAttnBwdPreprocessIN4cute5tupleIJNS3_1CILi64EEENS5_ILi256EEEEEENS_10bfloat16_tEfNS_4arch4Sm90ELb1ELb1EEEEEvNT_6ParamsE --------------------------
	.section	.nv.constant0._ZN7cutlass13device_kernelIN5flash22FlashAttnBwdPreprocessIN4cute5tupleIJNS3_1CILi64EEENS5_ILi256EEEEEENS_10bfloat16_tEfNS_4arch4Sm90ELb1ELb1EEEEEvNT_6ParamsE,"a",@progbits
	.sectionflags	@""
	.align	4
.nv.constant0._ZN7cutlass13device_kernelIN5flash22FlashAttnBwdPreprocessIN4cute5tupleIJNS3_1CILi64EEENS5_ILi256EEEEEENS_10bfloat16_tEfNS_4arch4Sm90ELb1ELb1EEEEEvNT_6ParamsE:
	.zero		1136


//--------------------- SYMBOLS --------------------------

	.type		.nv.reservedSmem.offset0,@object
	.size		.nv.reservedSmem.offset0,0x4
	.type		.nv.reservedSmem.cap,@object
	.size		.nv.reservedSmem.cap,0x4
